	.target	sm_90a

	.elftype	@"ET_EXEC"


//--------------------- .note.nv.tkinfo           --------------------------
	.section	.note.nv.tkinfo,"",@"SHT_NOTE"
	.sectionflags	@"SHF_NOTE_NV_TKINFO"
	.tkinfo
        /*0018*/ 	.word	0x00000002
        /*0030*/ 	.string	""
        /*0030*/ 	.string	"ptxas"
        /*0030*/ 	.string	"Cuda compilation tools, release 13.0, V13.0.88"
        /*0030*/ 	.string	"Build cuda_13.0.r13.0/compiler.36424714_0"
        /*0030*/ 	.string	"-arch sm_90a -m 64 "



//--------------------- .note.nv.cuinfo           --------------------------
	.section	.note.nv.cuinfo,"",@"SHT_NOTE"
	.sectionflags	@"SHF_NOTE_NV_CUINFO"
        /*0018*/ 	.short	0x0002
        /*001a*/ 	.short	0x005a
        /*001c*/ 	.short	0x0082
	.zero		2


//--------------------- .nv.info                  --------------------------
	.section	.nv.info,"",@"SHT_CUDA_INFO"
	.align	4


	//----- nvinfo : EIATTR_REGCOUNT
	.align		4
        /*0000*/ 	.byte	0x04, 0x2f
        /*0002*/ 	.short	(.L_15 - .L_14)
	.align		4
.L_14:
        /*0004*/ 	.word	index@(_ZN7cutlass13device_kernelINS_4gemm6kernel13GemmUniversalIN4cute5tupleIJiiiiEEENS1_10collective13CollectiveMmaINS1_34MainloopSm90TmaGmmaWarpSpecializedILi5ENS5_IJNS4_1CILi1EEENSA_ILi8EEESB_EEENS1_32KernelTmaWarpSpecializedPingpongEEENS5_IJNSA_ILi64EEENSA_ILi256EEENSA_ILi32EEEEEENS_10tfloat32_tENS5_IJlSB_lEEESK_SL_NS4_8TiledMMAINS4_8MMA_AtomIJNS4_4SM904GMMA30MMA_64x256x8_F32TF32TF32_SS_TNILNSP_7ScaleInE1ELSR_1EEEEEENS4_6LayoutINS5_IJSB_SB_SB_EEENS5_IJNSA_ILi0EEESW_SW_EEEEENS5_IJNS4_10UnderscoreESZ_SZ_EEEEENS4_23SM90_TMA_LOAD_MULTICASTENS4_14ComposedLayoutINS4_7SwizzleILi3ELi4ELi3EEENS4_18smem_ptr_flag_bitsILi32EEENSU_INS5_IJSC_SI_EEENS5_IJSI_SB_EEEEEEEvNS4_8identityENS4_13SM90_TMA_LOADES1B_vS1C_EENS_8epilogue10collective6detail29Sm90TmaWarpSpecializedAdapterINS1G_15DefaultEpilogueISK_SL_SL_NS1F_6thread17LinearCombinationISK_Li1EffLNS1K_9ScaleType4KindE0ELNS_15FloatRoundStyleE2ESK_EENS1_15EpilogueDefaultEEEEEvvEEEEvNT_6ParamsE)
        /*0008*/ 	.word	0x000000a8


	//----- nvinfo : EIATTR_FRAME_SIZE
	.align		4
.L_15:
        /*000c*/ 	.byte	0x04, 0x11
        /*000e*/ 	.short	(.L_17 - .L_16)
	.align		4
.L_16:
        /*0010*/ 	.word	index@(_ZN7cutlass13device_kernelINS_4gemm6kernel13GemmUniversalIN4cute5tupleIJiiiiEEENS1_10collective13CollectiveMmaINS1_34MainloopSm90TmaGmmaWarpSpecializedILi5ENS5_IJNS4_1CILi1EEENSA_ILi8EEESB_EEENS1_32KernelTmaWarpSpecializedPingpongEEENS5_IJNSA_ILi64EEENSA_ILi256EEENSA_ILi32EEEEEENS_10tfloat32_tENS5_IJlSB_lEEESK_SL_NS4_8TiledMMAINS4_8MMA_AtomIJNS4_4SM904GMMA30MMA_64x256x8_F32TF32TF32_SS_TNILNSP_7ScaleInE1ELSR_1EEEEEENS4_6LayoutINS5_IJSB_SB_SB_EEENS5_IJNSA_ILi0EEESW_SW_EEEEENS5_IJNS4_10UnderscoreESZ_SZ_EEEEENS4_23SM90_TMA_LOAD_MULTICASTENS4_14ComposedLayoutINS4_7SwizzleILi3ELi4ELi3EEENS4_18smem_ptr_flag_bitsILi32EEENSU_INS5_IJSC_SI_EEENS5_IJSI_SB_EEEEEEEvNS4_8identityENS4_13SM90_TMA_LOADES1B_vS1C_EENS_8epilogue10collective6detail29Sm90TmaWarpSpecializedAdapterINS1G_15DefaultEpilogueISK_SL_SL_NS1F_6thread17LinearCombinationISK_Li1EffLNS1K_9ScaleType4KindE0ELNS_15FloatRoundStyleE2ESK_EENS1_15EpilogueDefaultEEEEEvvEEEEvNT_6ParamsE)
        /*0014*/ 	.word	0x00000008


	//----- nvinfo : EIATTR_MIN_STACK_SIZE
	.align		4
.L_17:
        /*0018*/ 	.byte	0x04, 0x12
        /*001a*/ 	.short	(.L_19 - .L_18)
	.align		4
.L_18:
        /*001c*/ 	.word	index@(_ZN7cutlass13device_kernelINS_4gemm6kernel13GemmUniversalIN4cute5tupleIJiiiiEEENS1_10collective13CollectiveMmaINS1_34MainloopSm90TmaGmmaWarpSpecializedILi5ENS5_IJNS4_1CILi1EEENSA_ILi8EEESB_EEENS1_32KernelTmaWarpSpecializedPingpongEEENS5_IJNSA_ILi64EEENSA_ILi256EEENSA_ILi32EEEEEENS_10tfloat32_tENS5_IJlSB_lEEESK_SL_NS4_8TiledMMAINS4_8MMA_AtomIJNS4_4SM904GMMA30MMA_64x256x8_F32TF32TF32_SS_TNILNSP_7ScaleInE1ELSR_1EEEEEENS4_6LayoutINS5_IJSB_SB_SB_EEENS5_IJNSA_ILi0EEESW_SW_EEEEENS5_IJNS4_10UnderscoreESZ_SZ_EEEEENS4_23SM90_TMA_LOAD_MULTICASTENS4_14ComposedLayoutINS4_7SwizzleILi3ELi4ELi3EEENS4_18smem_ptr_flag_bitsILi32EEENSU_INS5_IJSC_SI_EEENS5_IJSI_SB_EEEEEEEvNS4_8identityENS4_13SM90_TMA_LOADES1B_vS1C_EENS_8epilogue10collective6detail29Sm90TmaWarpSpecializedAdapterINS1G_15DefaultEpilogueISK_SL_SL_NS1F_6thread17LinearCombinationISK_Li1EffLNS1K_9ScaleType4KindE0ELNS_15FloatRoundStyleE2ESK_EENS1_15EpilogueDefaultEEEEEvvEEEEvNT_6ParamsE)
        /*0020*/ 	.word	0x00000008
.L_19:


//--------------------- .nv.compat                --------------------------
	.section	.nv.compat,"",@"SHT_CUDA_COMPAT_INFO"
	.align	4
        /*0000*/ 	.byte	0x02, 0x09, 0x01, 0x00, 0x02, 0x02, 0x04, 0x00, 0x02, 0x05, 0x05, 0x00, 0x03, 0x07, 0x01, 0x01
        /*0010*/ 	.byte	0x02, 0x03, 0x01, 0x00, 0x02, 0x06, 0x01, 0x00, 0x04, 0x0b, 0x08, 0x00, 0x00, 0x00, 0x00, 0x00
        /*0020*/ 	.byte	0x00, 0x00, 0x00, 0x00


//--------------------- .nv.info._ZN7cutlass13device_kernelINS_4gemm6kernel13GemmUniversalIN4cute5tupleIJiiiiEEENS1_10collective13CollectiveMmaINS1_34MainloopSm90TmaGmmaWarpSpecializedILi5ENS5_IJNS4_1CILi1EEENSA_ILi8EEESB_EEENS1_32KernelTmaWarpSpecializedPingpongEEENS5_IJNSA_ILi64EEENSA_ILi256EEENSA_ILi32EEEEEENS_10tfloat32_tENS5_IJlSB_lEEESK_SL_NS4_8TiledMMAINS4_8MMA_AtomIJNS4_4SM904GMMA30MMA_64x256x8_F32TF32TF32_SS_TNILNSP_7ScaleInE1ELSR_1EEEEEENS4_6LayoutINS5_IJSB_SB_SB_EEENS5_IJNSA_ILi0EEESW_SW_EEEEENS5_IJNS4_10UnderscoreESZ_SZ_EEEEENS4_23SM90_TMA_LOAD_MULTICASTENS4_14ComposedLayoutINS4_7SwizzleILi3ELi4ELi3EEENS4_18smem_ptr_flag_bitsILi32EEENSU_INS5_IJSC_SI_EEENS5_IJSI_SB_EEEEEEEvNS4_8identityENS4_13SM90_TMA_LOADES1B_vS1C_EENS_8epilogue10collective6detail29Sm90TmaWarpSpecializedAdapterINS1G_15DefaultEpilogueISK_SL_SL_NS1F_6thread17LinearCombinationISK_Li1EffLNS1K_9ScaleType4KindE0ELNS_15FloatRoundStyleE2ESK_EENS1_15EpilogueDefaultEEEEEvvEEEEvNT_6ParamsE --------------------------
	.section	.nv.info._ZN7cutlass13device_kernelINS_4gemm6kernel13GemmUniversalIN4cute5tupleIJiiiiEEENS1_10collective13CollectiveMmaINS1_34MainloopSm90TmaGmmaWarpSpecializedILi5ENS5_IJNS4_1CILi1EEENSA_ILi8EEESB_EEENS1_32KernelTmaWarpSpecializedPingpongEEENS5_IJNSA_ILi64EEENSA_ILi256EEENSA_ILi32EEEEEENS_10tfloat32_tENS5_IJlSB_lEEESK_SL_NS4_8TiledMMAINS4_8MMA_AtomIJNS4_4SM904GMMA30MMA_64x256x8_F32TF32TF32_SS_TNILNSP_7ScaleInE1ELSR_1EEEEEENS4_6LayoutINS5_IJSB_SB_SB_EEENS5_IJNSA_ILi0EEESW_SW_EEEEENS5_IJNS4_10UnderscoreESZ_SZ_EEEEENS4_23SM90_TMA_LOAD_MULTICASTENS4_14ComposedLayoutINS4_7SwizzleILi3ELi4ELi3EEENS4_18smem_ptr_flag_bitsILi32EEENSU_INS5_IJSC_SI_EEENS5_IJSI_SB_EEEEEEEvNS4_8identityENS4_13SM90_TMA_LOADES1B_vS1C_EENS_8epilogue10collective6detail29Sm90TmaWarpSpecializedAdapterINS1G_15DefaultEpilogueISK_SL_SL_NS1F_6thread17LinearCombinationISK_Li1EffLNS1K_9ScaleType4KindE0ELNS_15FloatRoundStyleE2ESK_EENS1_15EpilogueDefaultEEEEEvvEEEEvNT_6ParamsE,"",@"SHT_CUDA_INFO"
	.sectionflags	@""
	.align	4


	//----- nvinfo : EIATTR_CUDA_API_VERSION
	.align		4
        /*0000*/ 	.byte	0x04, 0x37
        /*0002*/ 	.short	(.L_21 - .L_20)
.L_20:
        /*0004*/ 	.word	0x00000082


	//----- nvinfo : EIATTR_KPARAM_INFO
	.align		4
.L_21:
        /*0008*/ 	.byte	0x04, 0x17
        /*000a*/ 	.short	(.L_23 - .L_22)
.L_22:
        /*000c*/ 	.word	0x00000000
        /*0010*/ 	.short	0x0000
        /*0012*/ 	.short	0x0070
        /*0014*/ 	.byte	0x00, 0xf0, 0x01, 0x10


	//----- nvinfo : EIATTR_SPARSE_MMA_MASK
	.align		4
.L_23:
        /*0018*/ 	.byte	0x03, 0x50
        /*001a*/ 	.short	0x0000


	//----- nvinfo : EIATTR_MAXREG_COUNT
	.align		4
        /*001c*/ 	.byte	0x03, 0x1b
        /*001e*/ 	.short	0x00a8


	//----- nvinfo : EIATTR_NUM_BARRIERS
	.align		4
        /*0020*/ 	.byte	0x02, 0x4c
        /*0022*/ 	.byte	0x01
	.zero		1


	//----- nvinfo : EIATTR_EXTERNS
	.align		4
        /*0024*/ 	.byte	0x04, 0x0f
        /*0026*/ 	.short	(.L_25 - .L_24)


	//   ....[0]....
	.align		4
.L_24:
        /*0028*/ 	.word	index@(__assertfail)


	//----- nvinfo : EIATTR_ANNOTATIONS
	.align		4
.L_25:
        /*002c*/ 	.byte	0x04, 0x55
        /*002e*/ 	.short	(.L_27 - .L_26)


	//   ....[0]....
.L_26:
        /*0030*/ 	.word	0x00000001
        /*0034*/ 	.byte	0x60, 0x0d, 0x00, 0x00, 0x01, 0x00, 0x00, 0x00, 0xd0, 0x9e, 0x00, 0x00, 0x01, 0x00, 0x00, 0x00
        /*0044*/ 	.byte	0x50, 0xab, 0x00, 0x00


	//----- nvinfo : EIATTR_MERCURY_ISA_VERSION
	.align		4
.L_27:
        /*0048*/ 	.byte	0x03, 0x5f
        /*004a*/ 	.short	0x0101


	//----- nvinfo : EIATTR_INT_WARP_WIDE_INSTR_OFFSETS
	.align		4
        /*004c*/ 	.byte	0x04, 0x31
        /*004e*/ 	.short	(.L_29 - .L_28)


	//   ....[0]....
.L_28:
        /*0050*/ 	.word	0x000004f0


	//   ....[1]....
        /*0054*/ 	.word	0x00000530


	//   ....[2]....
        /*0058*/ 	.word	0x00000640


	//   ....[3]....
        /*005c*/ 	.word	0x00000660


	//   ....[4]....
        /*0060*/ 	.word	0x00000680


	//   ....[5]....
        /*0064*/ 	.word	0x000006a0


	//   ....[6]....
        /*0068*/ 	.word	0x00000760


	//   ....[7]....
        /*006c*/ 	.word	0x000007a0


	//   ....[8]....
        /*0070*/ 	.word	0x00002030


	//----- nvinfo : EIATTR_COOP_GROUP_MASK_REGIDS
	.align		4
.L_29:
        /*0074*/ 	.byte	0x04, 0x29
        /*0076*/ 	.short	(.L_31 - .L_30)


	//   ....[0]....
.L_30:
        /*0078*/ 	.word	0xffffffff


	//   ....[1]....
        /*007c*/ 	.word	0xffffffff


	//   ....[2]....
        /*0080*/ 	.word	0xffffffff


	//   ....[3]....
        /*0084*/ 	.word	0xffffffff


	//   ....[4]....
        /*0088*/ 	.word	0xffffffff


	//   ....[5]....
        /*008c*/ 	.word	0xffffffff


	//   ....[6]....
        /*0090*/ 	.word	0xffffffff


	//----- nvinfo : EIATTR_COOP_GROUP_INSTR_OFFSETS
	.align		4
.L_31:
        /*0094*/ 	.byte	0x04, 0x28
        /*0096*/ 	.short	(.L_33 - .L_32)


	//   ....[0]....
.L_32:
        /*0098*/ 	.word	0x00000070


	//   ....[1]....
        /*009c*/ 	.word	0x00000080


	//   ....[2]....
        /*00a0*/ 	.word	0x00000140


	//   ....[3]....
        /*00a4*/ 	.word	0x000002f0


	//   ....[4]....
        /*00a8*/ 	.word	0x00000330


	//   ....[5]....
        /*00ac*/ 	.word	0x000007f0


	//   ....[6]....
        /*00b0*/ 	.word	0x00000900


	//----- nvinfo : EIATTR_REG_RECONFIG
	.align		4
.L_33:
        /*00b4*/ 	.byte	0x01, 0x54
	.zero		2


	//----- nvinfo : EIATTR_SYSCALL_OFFSETS
	.align		4
        /*00b8*/ 	.byte	0x04, 0x46
        /*00ba*/ 	.short	(.L_35 - .L_34)


	//   ....[0]....
.L_34:
        /*00bc*/ 	.word	0x00001790


	//----- nvinfo : EIATTR_MBARRIER_INSTR_OFFSETS
	.align		4
.L_35:
        /*00c0*/ 	.byte	0x04, 0x39
        /*00c2*/ 	.short	(.L_37 - .L_36)


	//   ....[0]....
.L_36:
        /*00c4*/ 	.word	0x00000240
        /*00c8*/ 	.word	0x000000ff
        /*00cc*/ 	.word	0x00000000
        /*00d0*/ 	.short	0x0100
        /*00d2*/ 	.byte	0x08
	.zero		1


	//   ....[1]....
        /*00d4*/ 	.word	0x00000250
        /*00d8*/ 	.word	0x000000ff
        /*00dc*/ 	.word	0x00000028
        /*00e0*/ 	.short	0x0100
        /*00e2*/ 	.byte	0x08
	.zero		1


	//   ....[2]....
        /*00e4*/ 	.word	0x00000260
        /*00e8*/ 	.word	0x000000ff
        /*00ec*/ 	.word	0x00000008
        /*00f0*/ 	.short	0x0100
        /*00f2*/ 	.byte	0x08
	.zero		1


	//   ....[3]....
        /*00f4*/ 	.word	0x00000270
        /*00f8*/ 	.word	0x000000ff
        /*00fc*/ 	.word	0x00000030
        /*0100*/ 	.short	0x0100
        /*0102*/ 	.byte	0x08
	.zero		1


	//   ....[4]....
        /*0104*/ 	.word	0x00000280
        /*0108*/ 	.word	0x000000ff
        /*010c*/ 	.word	0x00000010
        /*0110*/ 	.short	0x0100
        /*0112*/ 	.byte	0x08
	.zero		1


	//   ....[5]....
        /*0114*/ 	.word	0x00000290
        /*0118*/ 	.word	0x000000ff
        /*011c*/ 	.word	0x00000038
        /*0120*/ 	.short	0x0100
        /*0122*/ 	.byte	0x08
	.zero		1


	//   ....[6]....
        /*0124*/ 	.word	0x000002a0
        /*0128*/ 	.word	0x000000ff
        /*012c*/ 	.word	0x00000018
        /*0130*/ 	.short	0x0100
        /*0132*/ 	.byte	0x08
	.zero		1


	//   ....[7]....
        /*0134*/ 	.word	0x000002b0
        /*0138*/ 	.word	0x000000ff
        /*013c*/ 	.word	0x00000040
        /*0140*/ 	.short	0x0100
        /*0142*/ 	.byte	0x08
	.zero		1


	//   ....[8]....
        /*0144*/ 	.word	0x000002c0
        /*0148*/ 	.word	0x000000ff
        /*014c*/ 	.word	0x00000020
        /*0150*/ 	.short	0x0100
        /*0152*/ 	.byte	0x08
	.zero		1


	//   ....[9]....
        /*0154*/ 	.word	0x000002d0
        /*0158*/ 	.word	0x000000ff
        /*015c*/ 	.word	0x00000048
        /*0160*/ 	.short	0x0100
        /*0162*/ 	.byte	0x08
	.zero		1


	//   ....[10]....
        /*0164*/ 	.word	0x000007d0
        /*0168*/ 	.word	0x000000ff
        /*016c*/ 	.word	0x00000080
        /*0170*/ 	.short	0x0100
        /*0172*/ 	.byte	0x08
	.zero		1


	//   ....[11]....
        /*0174*/ 	.word	0x00000860
        /*0178*/ 	.word	0x000000ff
        /*017c*/ 	.word	0x00000088
        /*0180*/ 	.short	0x0100
        /*0182*/ 	.byte	0x08
	.zero		1


	//   ....[12]....
        /*0184*/ 	.word	0x00000880
        /*0188*/ 	.word	0x000000ff
        /*018c*/ 	.word	0x00000060
        /*0190*/ 	.short	0x0100
        /*0192*/ 	.byte	0x09
	.zero		1


	//   ....[13]....
        /*0194*/ 	.word	0x00000890
        /*0198*/ 	.word	0x000000ff
        /*019c*/ 	.word	0x00000068
        /*01a0*/ 	.short	0x0100
        /*01a2*/ 	.byte	0x09
	.zero		1


	//   ....[14]....
        /*01a4*/ 	.word	0x000008a0
        /*01a8*/ 	.word	0x000000ff
        /*01ac*/ 	.word	0x00000070
        /*01b0*/ 	.short	0x0100
        /*01b2*/ 	.byte	0x09
	.zero		1


	//   ....[15]....
        /*01b4*/ 	.word	0x000008b0
        /*01b8*/ 	.word	0x000000ff
        /*01bc*/ 	.word	0x00000078
        /*01c0*/ 	.short	0x0100
        /*01c2*/ 	.byte	0x09
	.zero		1


	//   ....[16]....
        /*01c4*/ 	.word	0x00001670
        /*01c8*/ 	.word	0x0000009f
        /*01cc*/ 	.word	0x00000000
        /*01d0*/ 	.short	0x010a
        /*01d2*/ 	.byte	0x2a
	.zero		1


	//   ....[17]....
        /*01d4*/ 	.word	0x00001810
        /*01d8*/ 	.word	0x00000003
        /*01dc*/ 	.word	0x00000000
        /*01e0*/ 	.short	0x010a
        /*01e2*/ 	.byte	0x3f
	.zero		1


	//   ....[18]....
        /*01e4*/ 	.word	0x00001870
        /*01e8*/ 	.word	0x00000003
        /*01ec*/ 	.word	0x00000000
        /*01f0*/ 	.short	0x010a
        /*01f2*/ 	.byte	0x3f
	.zero		1


	//   ....[19]....
        /*01f4*/ 	.word	0x00001c00
        /*01f8*/ 	.word	0x000000ff
        /*01fc*/ 	.word	0x00000000
        /*0200*/ 	.short	0x010a
        /*0202*/ 	.byte	0x04
	.zero		1


	//   ....[20]....
        /*0204*/ 	.word	0x00001c40
        /*0208*/ 	.word	0x000000ff
        /*020c*/ 	.word	0x00000000
        /*0210*/ 	.short	0x010a
        /*0212*/ 	.byte	0x04
	.zero		1


	//   ....[21]....
        /*0214*/ 	.word	0x00001ed0
        /*0218*/ 	.word	0x00000005
        /*021c*/ 	.word	0x00000000
        /*0220*/ 	.short	0x0101
        /*0222*/ 	.byte	0x3f
	.zero		1


	//   ....[22]....
        /*0224*/ 	.word	0x00001fd0
        /*0228*/ 	.word	0x000000a0
        /*022c*/ 	.word	0x00000000
        /*0230*/ 	.short	0x0101
        /*0232*/ 	.byte	0x2d
	.zero		1


	//   ....[23]....
        /*0234*/ 	.word	0x000020d0
        /*0238*/ 	.word	0x00000003
        /*023c*/ 	.word	0x00000000
        /*0240*/ 	.short	0x0101
        /*0242*/ 	.byte	0x3f
	.zero		1


	//   ....[24]....
        /*0244*/ 	.word	0x00002190
        /*0248*/ 	.word	0x0000009f
        /*024c*/ 	.word	0x00000010
        /*0250*/ 	.short	0x010a
        /*0252*/ 	.byte	0x2a
	.zero		1


	//   ....[25]....
        /*0254*/ 	.word	0x00009ef0
        /*0258*/ 	.word	0x000000a2
        /*025c*/ 	.word	0x00000000
        /*0260*/ 	.short	0x0101
        /*0262*/ 	.byte	0x2d
	.zero		1


	//   ....[26]....
        /*0264*/ 	.word	0x0000a890
        /*0268*/ 	.word	0x0000000c
        /*026c*/ 	.word	0x00000028
        /*0270*/ 	.short	0x010a
        /*0272*/ 	.byte	0x3f
	.zero		1


	//   ....[27]....
        /*0274*/ 	.word	0x0000ac60
        /*0278*/ 	.word	0x00000004
        /*027c*/ 	.word	0x00000088
        /*0280*/ 	.short	0x0101
        /*0282*/ 	.byte	0x3f
	.zero		1


	//   ....[28]....
        /*0284*/ 	.word	0x0000b3e0
        /*0288*/ 	.word	0x00000007
        /*028c*/ 	.word	0x00000000
        /*0290*/ 	.short	0x010a
        /*0292*/ 	.byte	0x3f
	.zero		1


	//   ....[29]....
        /*0294*/ 	.word	0x0000b460
        /*0298*/ 	.word	0x00000009
        /*029c*/ 	.word	0x00000000
        /*02a0*/ 	.short	0x010a
        /*02a2*/ 	.byte	0x3f
	.zero		1


	//   ....[30]....
        /*02a4*/ 	.word	0x0000b4f0
        /*02a8*/ 	.word	0x00000006
        /*02ac*/ 	.word	0x00000000
        /*02b0*/ 	.short	0x010a
        /*02b2*/ 	.byte	0x3f
	.zero		1


	//   ....[31]....
        /*02b4*/ 	.word	0x0000b580
        /*02b8*/ 	.word	0x00000009
        /*02bc*/ 	.word	0x00000000
        /*02c0*/ 	.short	0x010a
        /*02c2*/ 	.byte	0x3f
	.zero		1


	//   ....[32]....
        /*02c4*/ 	.word	0x0000b610
        /*02c8*/ 	.word	0x00000003
        /*02cc*/ 	.word	0x00000000
        /*02d0*/ 	.short	0x010a
        /*02d2*/ 	.byte	0x3f
	.zero		1


	//   ....[33]....
        /*02d4*/ 	.word	0x0000b670
        /*02d8*/ 	.word	0x000000a1
        /*02dc*/ 	.word	0x00000000
        /*02e0*/ 	.short	0x010a
        /*02e2*/ 	.byte	0x3f
	.zero		1


	//   ....[34]....
        /*02e4*/ 	.word	0x0000b6c0
        /*02e8*/ 	.word	0x00000003
        /*02ec*/ 	.word	0x00000000
        /*02f0*/ 	.short	0x010a
        /*02f2*/ 	.byte	0x3f
	.zero		1


	//   ....[35]....
        /*02f4*/ 	.word	0x0000b720
        /*02f8*/ 	.word	0x00000005
        /*02fc*/ 	.word	0x00000000
        /*0300*/ 	.short	0x010a
        /*0302*/ 	.byte	0x3f
	.zero		1


	//   ....[36]....
        /*0304*/ 	.word	0x0000b770
        /*0308*/ 	.word	0x000000a1
        /*030c*/ 	.word	0x00000010
        /*0310*/ 	.short	0x010a
        /*0312*/ 	.byte	0x3f
	.zero		1


	//   ....[37]....
        /*0314*/ 	.word	0x0000b840
        /*0318*/ 	.word	0x0000000c
        /*031c*/ 	.word	0x00000028
        /*0320*/ 	.short	0x010a
        /*0322*/ 	.byte	0x3f
	.zero		1


	//   ....[38]....
        /*0324*/ 	.word	0x0000b910
        /*0328*/ 	.word	0x00000007
        /*032c*/ 	.word	0x00000000
        /*0330*/ 	.short	0x010a
        /*0332*/ 	.byte	0x3f
	.zero		1


	//   ....[39]....
        /*0334*/ 	.word	0x0000b960
        /*0338*/ 	.word	0x00000009
        /*033c*/ 	.word	0x00000000
        /*0340*/ 	.short	0x010a
        /*0342*/ 	.byte	0x3f
	.zero		1


	//   ....[40]....
        /*0344*/ 	.word	0x0000b9b0
        /*0348*/ 	.word	0x00000006
        /*034c*/ 	.word	0x00000000
        /*0350*/ 	.short	0x010a
        /*0352*/ 	.byte	0x3f
	.zero		1


	//   ....[41]....
        /*0354*/ 	.word	0x0000ba00
        /*0358*/ 	.word	0x00000009
        /*035c*/ 	.word	0x00000000
        /*0360*/ 	.short	0x010a
        /*0362*/ 	.byte	0x3f
	.zero		1


	//----- nvinfo : EIATTR_NUM_MBARRIERS
	.align		4
.L_37:
        /*0364*/ 	.byte	0x03, 0x38
        /*0366*/ 	.short	0x0010


	//----- nvinfo : EIATTR_EXIT_INSTR_OFFSETS
	.align		4
        /*0368*/ 	.byte	0x04, 0x1c
        /*036a*/ 	.short	(.L_39 - .L_38)


	//   ....[0]....
.L_38:
        /*036c*/ 	.word	0x000013a0


	//   ....[1]....
        /*0370*/ 	.word	0x00001400


	//   ....[2]....
        /*0374*/ 	.word	0x0000a580


	//   ....[3]....
        /*0378*/ 	.word	0x0000a5b0


	//   ....[4]....
        /*037c*/ 	.word	0x0000b660


	//----- nvinfo : EIATTR_MAX_THREADS
	.align		4
.L_39:
        /*0380*/ 	.byte	0x04, 0x05
        /*0382*/ 	.short	(.L_41 - .L_40)
.L_40:
        /*0384*/ 	.word	0x00000180
        /*0388*/ 	.word	0x00000001
        /*038c*/ 	.word	0x00000001


	//----- nvinfo : EIATTR_CRS_STACK_SIZE
	.align		4
.L_41:
        /*0390*/ 	.byte	0x04, 0x1e
        /*0392*/ 	.short	(.L_43 - .L_42)
.L_42:
        /*0394*/ 	.word	0x00000000


	//----- nvinfo : EIATTR_CBANK_PARAM_SIZE
	.align		4
.L_43:
        /*0398*/ 	.byte	0x03, 0x19
        /*039a*/ 	.short	0x0470


	//----- nvinfo : EIATTR_PARAM_CBANK
	.align		4
        /*039c*/ 	.byte	0x04, 0x0a
        /*039e*/ 	.short	(.L_45 - .L_44)
	.align		4
.L_44:
        /*03a0*/ 	.word	index@(.nv.constant0._ZN7cutlass13device_kernelINS_4gemm6kernel13GemmUniversalIN4cute5tupleIJiiiiEEENS1_10collective13CollectiveMmaINS1_34MainloopSm90TmaGmmaWarpSpecializedILi5ENS5_IJNS4_1CILi1EEENSA_ILi8EEESB_EEENS1_32KernelTmaWarpSpecializedPingpongEEENS5_IJNSA_ILi64EEENSA_ILi256EEENSA_ILi32EEEEEENS_10tfloat32_tENS5_IJlSB_lEEESK_SL_NS4_8TiledMMAINS4_8MMA_AtomIJNS4_4SM904GMMA30MMA_64x256x8_F32TF32TF32_SS_TNILNSP_7ScaleInE1ELSR_1EEEEEENS4_6LayoutINS5_IJSB_SB_SB_EEENS5_IJNSA_ILi0EEESW_SW_EEEEENS5_IJNS4_10UnderscoreESZ_SZ_EEEEENS4_23SM90_TMA_LOAD_MULTICASTENS4_14ComposedLayoutINS4_7SwizzleILi3ELi4ELi3EEENS4_18smem_ptr_flag_bitsILi32EEENSU_INS5_IJSC_SI_EEENS5_IJSI_SB_EEEEEEEvNS4_8identityENS4_13SM90_TMA_LOADES1B_vS1C_EENS_8epilogue10collective6detail29Sm90TmaWarpSpecializedAdapterINS1G_15DefaultEpilogueISK_SL_SL_NS1F_6thread17LinearCombinationISK_Li1EffLNS1K_9ScaleType4KindE0ELNS_15FloatRoundStyleE2ESK_EENS1_15EpilogueDefaultEEEEEvvEEEEvNT_6ParamsE)
        /*03a4*/ 	.short	0x0210
        /*03a6*/ 	.short	0x0470


	//----- nvinfo : EIATTR_SW_WAR
	.align		4
.L_45:
        /*03a8*/ 	.byte	0x04, 0x36
        /*03aa*/ 	.short	(.L_47 - .L_46)
.L_46:
        /*03ac*/ 	.word	0x00000008
.L_47:


//--------------------- .nv.callgraph             --------------------------
	.section	.nv.callgraph,"",@"SHT_CUDA_CALLGRAPH"
	.align	4
	.sectionentsize	8
	.align		4
        /*0000*/ 	.word	0x00000000
	.align		4
        /*0004*/ 	.word	0xffffffff
	.align		4
        /*0008*/ 	.word	index@(_ZN7cutlass13device_kernelINS_4gemm6kernel13GemmUniversalIN4cute5tupleIJiiiiEEENS1_10collective13CollectiveMmaINS1_34MainloopSm90TmaGmmaWarpSpecializedILi5ENS5_IJNS4_1CILi1EEENSA_ILi8EEESB_EEENS1_32KernelTmaWarpSpecializedPingpongEEENS5_IJNSA_ILi64EEENSA_ILi256EEENSA_ILi32EEEEEENS_10tfloat32_tENS5_IJlSB_lEEESK_SL_NS4_8TiledMMAINS4_8MMA_AtomIJNS4_4SM904GMMA30MMA_64x256x8_F32TF32TF32_SS_TNILNSP_7ScaleInE1ELSR_1EEEEEENS4_6LayoutINS5_IJSB_SB_SB_EEENS5_IJNSA_ILi0EEESW_SW_EEEEENS5_IJNS4_10UnderscoreESZ_SZ_EEEEENS4_23SM90_TMA_LOAD_MULTICASTENS4_14ComposedLayoutINS4_7SwizzleILi3ELi4ELi3EEENS4_18smem_ptr_flag_bitsILi32EEENSU_INS5_IJSC_SI_EEENS5_IJSI_SB_EEEEEEEvNS4_8identityENS4_13SM90_TMA_LOADES1B_vS1C_EENS_8epilogue10collective6detail29Sm90TmaWarpSpecializedAdapterINS1G_15DefaultEpilogueISK_SL_SL_NS1F_6thread17LinearCombinationISK_Li1EffLNS1K_9ScaleType4KindE0ELNS_15FloatRoundStyleE2ESK_EENS1_15EpilogueDefaultEEEEEvvEEEEvNT_6ParamsE)
	.align		4
        /*000c*/ 	.word	index@(__assertfail)
	.align		4
        /*0010*/ 	.word	0x00000000
	.align		4
        /*0014*/ 	.word	0xfffffffe
	.align		4
        /*0018*/ 	.word	0x00000000
	.align		4
        /*001c*/ 	.word	0xfffffffd
	.align		4
        /*0020*/ 	.word	0x00000000
	.align		4
        /*0024*/ 	.word	0xfffffffc


//--------------------- .nv.constant4             --------------------------
	.section	.nv.constant4,"a",@progbits
	.align	8
	.align		8
.nv.constant4:
        /*0000*/ 	.dword	__assertfail
	.align		8
        /*0008*/ 	.dword	__unnamed_1
	.align		8
        /*0010*/ 	.dword	_ZN40_INTERNAL_f4a1fe56_4_k_cu_a67c194c_224524cuda3std3__45__cpo5beginE
	.align		8
        /*0018*/ 	.dword	_ZN40_INTERNAL_f4a1fe56_4_k_cu_a67c194c_224524cuda3std3__45__cpo3endE
	.align		8
        /*0020*/ 	.dword	_ZN40_INTERNAL_f4a1fe56_4_k_cu_a67c194c_224524cuda3std3__45__cpo6cbeginE
	.align		8
        /*0028*/ 	.dword	_ZN40_INTERNAL_f4a1fe56_4_k_cu_a67c194c_224524cuda3std3__45__cpo4cendE
	.align		8
        /*0030*/ 	.dword	_ZN40_INTERNAL_f4a1fe56_4_k_cu_a67c194c_224524cuda3std3__442_GLOBAL__N__f4a1fe56_4_k_cu_a67c194c_224526ignoreE
	.align		8
        /*0038*/ 	.dword	_ZN40_INTERNAL_f4a1fe56_4_k_cu_a67c194c_224524cuda3std3__419piecewise_constructE
	.align		8
        /*0040*/ 	.dword	_ZN40_INTERNAL_f4a1fe56_4_k_cu_a67c194c_224524cuda3std3__48in_placeE
	.align		8
        /*0048*/ 	.dword	_ZN40_INTERNAL_f4a1fe56_4_k_cu_a67c194c_224524cuda3std6ranges3__45__cpo4swapE
	.align		8
        /*0050*/ 	.dword	_ZN40_INTERNAL_f4a1fe56_4_k_cu_a67c194c_224524cuda3std6ranges3__45__cpo9iter_moveE
	.align		8
        /*0058*/ 	.dword	_ZN40_INTERNAL_f4a1fe56_4_k_cu_a67c194c_224524cute7productE
	.align		8
        /*0060*/ 	.dword	_ZN40_INTERNAL_f4a1fe56_4_k_cu_a67c194c_224524cute1_E
	.align		8
        /*0068*/ 	.dword	$str$22
	.align		8
        /*0070*/ 	.dword	$str$23


//--------------------- .text._ZN7cutlass13device_kernelINS_4gemm6kernel13GemmUniversalIN4cute5tupleIJiiiiEEENS1_10collective13CollectiveMmaINS1_34MainloopSm90TmaGmmaWarpSpecializedILi5ENS5_IJNS4_1CILi1EEENSA_ILi8EEESB_EEENS1_32KernelTmaWarpSpecializedPingpongEEENS5_IJNSA_ILi64EEENSA_ILi256EEENSA_ILi32EEEEEENS_10tfloat32_tENS5_IJlSB_lEEESK_SL_NS4_8TiledMMAINS4_8MMA_AtomIJNS4_4SM904GMMA30MMA_64x256x8_F32TF32TF32_SS_TNILNSP_7ScaleInE1ELSR_1EEEEEENS4_6LayoutINS5_IJSB_SB_SB_EEENS5_IJNSA_ILi0EEESW_SW_EEEEENS5_IJNS4_10UnderscoreESZ_SZ_EEEEENS4_23SM90_TMA_LOAD_MULTICASTENS4_14ComposedLayoutINS4_7SwizzleILi3ELi4ELi3EEENS4_18smem_ptr_flag_bitsILi32EEENSU_INS5_IJSC_SI_EEENS5_IJSI_SB_EEEEEEEvNS4_8identityENS4_13SM90_TMA_LOADES1B_vS1C_EENS_8epilogue10collective6detail29Sm90TmaWarpSpecializedAdapterINS1G_15DefaultEpilogueISK_SL_SL_NS1F_6thread17LinearCombinationISK_Li1EffLNS1K_9ScaleType4KindE0ELNS_15FloatRoundStyleE2ESK_EENS1_15EpilogueDefaultEEEEEvvEEEEvNT_6ParamsE --------------------------
	.section	.text._ZN7cutlass13device_kernelINS_4gemm6kernel13GemmUniversalIN4cute5tupleIJiiiiEEENS1_10collective13CollectiveMmaINS1_34MainloopSm90TmaGmmaWarpSpecializedILi5ENS5_IJNS4_1CILi1EEENSA_ILi8EEESB_EEENS1_32KernelTmaWarpSpecializedPingpongEEENS5_IJNSA_ILi64EEENSA_ILi256EEENSA_ILi32EEEEEENS_10tfloat32_tENS5_IJlSB_lEEESK_SL_NS4_8TiledMMAINS4_8MMA_AtomIJNS4_4SM904GMMA30MMA_64x256x8_F32TF32TF32_SS_TNILNSP_7ScaleInE1ELSR_1EEEEEENS4_6LayoutINS5_IJSB_SB_SB_EEENS5_IJNSA_ILi0EEESW_SW_EEEEENS5_IJNS4_10UnderscoreESZ_SZ_EEEEENS4_23SM90_TMA_LOAD_MULTICASTENS4_14ComposedLayoutINS4_7SwizzleILi3ELi4ELi3EEENS4_18smem_ptr_flag_bitsILi32EEENSU_INS5_IJSC_SI_EEENS5_IJSI_SB_EEEEEEEvNS4_8identityENS4_13SM90_TMA_LOADES1B_vS1C_EENS_8epilogue10collective6detail29Sm90TmaWarpSpecializedAdapterINS1G_15DefaultEpilogueISK_SL_SL_NS1F_6thread17LinearCombinationISK_Li1EffLNS1K_9ScaleType4KindE0ELNS_15FloatRoundStyleE2ESK_EENS1_15EpilogueDefaultEEEEEvvEEEEvNT_6ParamsE,"ax",@progbits
	.align	128
.text._ZN7cutlass13device_kernelINS_4gemm6kernel13GemmUniversalIN4cute5tupleIJiiiiEEENS1_10collective13CollectiveMmaINS1_34MainloopSm90TmaGmmaWarpSpecializedILi5ENS5_IJNS4_1CILi1EEENSA_ILi8EEESB_EEENS1_32KernelTmaWarpSpecializedPingpongEEENS5_IJNSA_ILi64EEENSA_ILi256EEENSA_ILi32EEEEEENS_10tfloat32_tENS5_IJlSB_lEEESK_SL_NS4_8TiledMMAINS4_8MMA_AtomIJNS4_4SM904GMMA30MMA_64x256x8_F32TF32TF32_SS_TNILNSP_7ScaleInE1ELSR_1EEEEEENS4_6LayoutINS5_IJSB_SB_SB_EEENS5_IJNSA_ILi0EEESW_SW_EEEEENS5_IJNS4_10UnderscoreESZ_SZ_EEEEENS4_23SM90_TMA_LOAD_MULTICASTENS4_14ComposedLayoutINS4_7SwizzleILi3ELi4ELi3EEENS4_18smem_ptr_flag_bitsILi32EEENSU_INS5_IJSC_SI_EEENS5_IJSI_SB_EEEEEEEvNS4_8identityENS4_13SM90_TMA_LOADES1B_vS1C_EENS_8epilogue10collective6detail29Sm90TmaWarpSpecializedAdapterINS1G_15DefaultEpilogueISK_SL_SL_NS1F_6thread17LinearCombinationISK_Li1EffLNS1K_9ScaleType4KindE0ELNS_15FloatRoundStyleE2ESK_EENS1_15EpilogueDefaultEEEEEvvEEEEvNT_6ParamsE:
        .type           _ZN7cutlass13device_kernelINS_4gemm6kernel13GemmUniversalIN4cute5tupleIJiiiiEEENS1_10collective13CollectiveMmaINS1_34MainloopSm90TmaGmmaWarpSpecializedILi5ENS5_IJNS4_1CILi1EEENSA_ILi8EEESB_EEENS1_32KernelTmaWarpSpecializedPingpongEEENS5_IJNSA_ILi64EEENSA_ILi256EEENSA_ILi32EEEEEENS_10tfloat32_tENS5_IJlSB_lEEESK_SL_NS4_8TiledMMAINS4_8MMA_AtomIJNS4_4SM904GMMA30MMA_64x256x8_F32TF32TF32_SS_TNILNSP_7ScaleInE1ELSR_1EEEEEENS4_6LayoutINS5_IJSB_SB_SB_EEENS5_IJNSA_ILi0EEESW_SW_EEEEENS5_IJNS4_10UnderscoreESZ_SZ_EEEEENS4_23SM90_TMA_LOAD_MULTICASTENS4_14ComposedLayoutINS4_7SwizzleILi3ELi4ELi3EEENS4_18smem_ptr_flag_bitsILi32EEENSU_INS5_IJSC_SI_EEENS5_IJSI_SB_EEEEEEEvNS4_8identityENS4_13SM90_TMA_LOADES1B_vS1C_EENS_8epilogue10collective6detail29Sm90TmaWarpSpecializedAdapterINS1G_15DefaultEpilogueISK_SL_SL_NS1F_6thread17LinearCombinationISK_Li1EffLNS1K_9ScaleType4KindE0ELNS_15FloatRoundStyleE2ESK_EENS1_15EpilogueDefaultEEEEEvvEEEEvNT_6ParamsE,@function
        .size           _ZN7cutlass13device_kernelINS_4gemm6kernel13GemmUniversalIN4cute5tupleIJiiiiEEENS1_10collective13CollectiveMmaINS1_34MainloopSm90TmaGmmaWarpSpecializedILi5ENS5_IJNS4_1CILi1EEENSA_ILi8EEESB_EEENS1_32KernelTmaWarpSpecializedPingpongEEENS5_IJNSA_ILi64EEENSA_ILi256EEENSA_ILi32EEEEEENS_10tfloat32_tENS5_IJlSB_lEEESK_SL_NS4_8TiledMMAINS4_8MMA_AtomIJNS4_4SM904GMMA30MMA_64x256x8_F32TF32TF32_SS_TNILNSP_7ScaleInE1ELSR_1EEEEEENS4_6LayoutINS5_IJSB_SB_SB_EEENS5_IJNSA_ILi0EEESW_SW_EEEEENS5_IJNS4_10UnderscoreESZ_SZ_EEEEENS4_23SM90_TMA_LOAD_MULTICASTENS4_14ComposedLayoutINS4_7SwizzleILi3ELi4ELi3EEENS4_18smem_ptr_flag_bitsILi32EEENSU_INS5_IJSC_SI_EEENS5_IJSI_SB_EEEEEEEvNS4_8identityENS4_13SM90_TMA_LOADES1B_vS1C_EENS_8epilogue10collective6detail29Sm90TmaWarpSpecializedAdapterINS1G_15DefaultEpilogueISK_SL_SL_NS1F_6thread17LinearCombinationISK_Li1EffLNS1K_9ScaleType4KindE0ELNS_15FloatRoundStyleE2ESK_EENS1_15EpilogueDefaultEEEEEvvEEEEvNT_6ParamsE,(.L_x_331 - _ZN7cutlass13device_kernelINS_4gemm6kernel13GemmUniversalIN4cute5tupleIJiiiiEEENS1_10collective13CollectiveMmaINS1_34MainloopSm90TmaGmmaWarpSpecializedILi5ENS5_IJNS4_1CILi1EEENSA_ILi8EEESB_EEENS1_32KernelTmaWarpSpecializedPingpongEEENS5_IJNSA_ILi64EEENSA_ILi256EEENSA_ILi32EEEEEENS_10tfloat32_tENS5_IJlSB_lEEESK_SL_NS4_8TiledMMAINS4_8MMA_AtomIJNS4_4SM904GMMA30MMA_64x256x8_F32TF32TF32_SS_TNILNSP_7ScaleInE1ELSR_1EEEEEENS4_6LayoutINS5_IJSB_SB_SB_EEENS5_IJNSA_ILi0EEESW_SW_EEEEENS5_IJNS4_10UnderscoreESZ_SZ_EEEEENS4_23SM90_TMA_LOAD_MULTICASTENS4_14ComposedLayoutINS4_7SwizzleILi3ELi4ELi3EEENS4_18smem_ptr_flag_bitsILi32EEENSU_INS5_IJSC_SI_EEENS5_IJSI_SB_EEEEEEEvNS4_8identityENS4_13SM90_TMA_LOADES1B_vS1C_EENS_8epilogue10collective6detail29Sm90TmaWarpSpecializedAdapterINS1G_15DefaultEpilogueISK_SL_SL_NS1F_6thread17LinearCombinationISK_Li1EffLNS1K_9ScaleType4KindE0ELNS_15FloatRoundStyleE2ESK_EENS1_15EpilogueDefaultEEEEEvvEEEEvNT_6ParamsE)
        .other          _ZN7cutlass13device_kernelINS_4gemm6kernel13GemmUniversalIN4cute5tupleIJiiiiEEENS1_10collective13CollectiveMmaINS1_34MainloopSm90TmaGmmaWarpSpecializedILi5ENS5_IJNS4_1CILi1EEENSA_ILi8EEESB_EEENS1_32KernelTmaWarpSpecializedPingpongEEENS5_IJNSA_ILi64EEENSA_ILi256EEENSA_ILi32EEEEEENS_10tfloat32_tENS5_IJlSB_lEEESK_SL_NS4_8TiledMMAINS4_8MMA_AtomIJNS4_4SM904GMMA30MMA_64x256x8_F32TF32TF32_SS_TNILNSP_7ScaleInE1ELSR_1EEEEEENS4_6LayoutINS5_IJSB_SB_SB_EEENS5_IJNSA_ILi0EEESW_SW_EEEEENS5_IJNS4_10UnderscoreESZ_SZ_EEEEENS4_23SM90_TMA_LOAD_MULTICASTENS4_14ComposedLayoutINS4_7SwizzleILi3ELi4ELi3EEENS4_18smem_ptr_flag_bitsILi32EEENSU_INS5_IJSC_SI_EEENS5_IJSI_SB_EEEEEEEvNS4_8identityENS4_13SM90_TMA_LOADES1B_vS1C_EENS_8epilogue10collective6detail29Sm90TmaWarpSpecializedAdapterINS1G_15DefaultEpilogueISK_SL_SL_NS1F_6thread17LinearCombinationISK_Li1EffLNS1K_9ScaleType4KindE0ELNS_15FloatRoundStyleE2ESK_EENS1_15EpilogueDefaultEEEEEvvEEEEvNT_6ParamsE,@"STO_CUDA_ENTRY STV_DEFAULT"
_ZN7cutlass13device_kernelINS_4gemm6kernel13GemmUniversalIN4cute5tupleIJiiiiEEENS1_10collective13CollectiveMmaINS1_34MainloopSm90TmaGmmaWarpSpecializedILi5ENS5_IJNS4_1CILi1EEENSA_ILi8EEESB_EEENS1_32KernelTmaWarpSpecializedPingpongEEENS5_IJNSA_ILi64EEENSA_ILi256EEENSA_ILi32EEEEEENS_10tfloat32_tENS5_IJlSB_lEEESK_SL_NS4_8TiledMMAINS4_8MMA_AtomIJNS4_4SM904GMMA30MMA_64x256x8_F32TF32TF32_SS_TNILNSP_7ScaleInE1ELSR_1EEEEEENS4_6LayoutINS5_IJSB_SB_SB_EEENS5_IJNSA_ILi0EEESW_SW_EEEEENS5_IJNS4_10UnderscoreESZ_SZ_EEEEENS4_23SM90_TMA_LOAD_MULTICASTENS4_14ComposedLayoutINS4_7SwizzleILi3ELi4ELi3EEENS4_18smem_ptr_flag_bitsILi32EEENSU_INS5_IJSC_SI_EEENS5_IJSI_SB_EEEEEEEvNS4_8identityENS4_13SM90_TMA_LOADES1B_vS1C_EENS_8epilogue10collective6detail29Sm90TmaWarpSpecializedAdapterINS1G_15DefaultEpilogueISK_SL_SL_NS1F_6thread17LinearCombinationISK_Li1EffLNS1K_9ScaleType4KindE0ELNS_15FloatRoundStyleE2ESK_EENS1_15EpilogueDefaultEEEEEvvEEEEvNT_6ParamsE:
[----:B------:R-:W0:Y:S02]  /*0000*/  LDC R1, c[0x0][0x28] ;  /* 0x00000a00ff017b82 */ /* 0x000e240000000800 */
[----:B0-----:R-:W-:Y:S01]  /*0010*/  VIADD R1, R1, 0xfffffff8 ;  /* 0xfffffff801017836 */ /* 0x001fe20000000000 */
[----:B------:R-:W0:Y:S01]  /*0020*/  S2R R4, SR_TID.X ;  /* 0x0000000000047919 */ /* 0x000e220000002100 */
[----:B------:R-:W-:Y:S01]  /*0030*/  ELECT P0, URZ, PT ;  /* 0x00000000003f782f */ /* 0x000fe20003800000 */
[----:B------:R-:W-:Y:S01]  /*0040*/  BSSY B0, `(.L_x_0) ;  /* 0x000000f000007945 */ /* 0x000fe20003800000 */
[--C-:B0-----:R-:W-:Y:S02]  /*0050*/  SHF.R.U32.HI R0, RZ, 0x5, R4.reuse ;  /* 0x00000005ff007819 */ /* 0x101fe40000011604 */
[----:B------:R-:W-:-:S03]  /*0060*/  SHF.R.U32.HI R7, RZ, 0x7, R4 ;  /* 0x00000007ff077819 */ /* 0x000fc60000011604 */
[----:B------:R-:W0:Y:S04]  /*0070*/  SHFL.IDX PT, R2, R0, RZ, 0x1f ;  /* 0x00001fff00027589 */ /* 0x000e2800000e0000 */
[----:B------:R1:W2:Y:S01]  /*0080*/  SHFL.IDX PT, R10, R7, RZ, 0x1f ;  /* 0x00001fff070a7589 */ /* 0x0002a200000e0000 */
[----:B0-----:R-:W-:-:S13]  /*0090*/  ISETP.NE.OR P0, PT, R2, RZ, !P0 ;  /* 0x000000ff0200720c */ /* 0x001fda0004705670 */
[----:B-12---:R-:W-:Y:S05]  /*00a0*/  @P0 BRA `(.L_x_1) ;  /* 0x0000000000200947 */ /* 0x006fea0003800000 */
[----:B------:R-:W-:Y:S02]  /*00b0*/  ULDC.64 UR4, c[0x0][0x198] ;  /* 0x0000660000047ab9 */ /* 0x000fe40000000a00 */
[----:B------:R-:W-:Y:S02]  /*00c0*/  UIADD3 UR6, UP0, UR4, 0xf0, URZ ;  /* 0x000000f004067890 */ /* 0x000fe4000ff1e03f */
[----:B------:R-:W-:Y:S02]  /*00d0*/  UIADD3 UR4, UP1, UR4, 0x1f0, URZ ;  /* 0x000001f004047890 */ /* 0x000fe4000ff3e03f */
[----:B------:R-:W-:Y:S02]  /*00e0*/  UIADD3.X UR7, URZ, UR5, URZ, UP0, !UPT ;  /* 0x000000053f077290 */ /* 0x000fe400087fe43f */
[----:B------:R-:W-:-:S07]  /*00f0*/  UIADD3.X UR5, URZ, UR5, URZ, UP1, !UPT ;  /* 0x000000053f057290 */ /* 0x000fce0008ffe43f */
[----:B------:R0:W-:Y:S02]  /*0100*/  UTMACCTL.PF [UR6] ;  /* 0x00000000060079b9 */ /* 0x0001e40008040000 */
[----:B------:R0:W-:Y:S02]  /*0110*/  UTMACCTL.PF [UR4] ;  /* 0x00000000040079b9 */ /* 0x0001e40008040000 */
[----:B0-----:R-:W-:Y:S01]  /*0120*/  NOP ;  /* 0x0000000000007918 */ /* 0x001fe20000000000 */
.L_x_1:
[----:B------:R-:W-:Y:S05]  /*0130*/  BSYNC B0 ;  /* 0x0000000000007941 */ /* 0x000fea0003800000 */
.L_x_0:
[----:B------:R-:W0:Y:S02]  /*0140*/  SHFL.IDX PT, R8, R0, RZ, 0x1f ;  /* 0x00001fff00087589 */ /* 0x000e2400000e0000 */
[----:B0-----:R-:W-:-:S13]  /*0150*/  ISETP.NE.AND P0, PT, R8, RZ, PT ;  /* 0x000000ff0800720c */ /* 0x001fda0003f05270 */
[----:B------:R-:W-:Y:S05]  /*0160*/  @P0 BRA `(.L_x_2) ;  /* 0x0000000000600947 */ /* 0x000fea0003800000 */
[----:B------:R-:W0:Y:S01]  /*0170*/  S2UR UR8, SR_CgaCtaId ;  /* 0x00000000000879c3 */ /* 0x000e220000008800 */
[----:B------:R-:W-:Y:S01]  /*0180*/  UMOV UR4, 0x400 ;  /* 0x0000040000047882 */ /* 0x000fe20000000000 */
[----:B------:R-:W-:Y:S01]  /*0190*/  UMOV UR5, 0x1 ;  /* 0x0000000100057882 */ /* 0x000fe20000000000 */
[----:B------:R-:W-:Y:S01]  /*01a0*/  UMOV UR6, 0x8 ;  /* 0x0000000800067882 */ /* 0x000fe20000000000 */
[----:B------:R-:W-:Y:S01]  /*01b0*/  ELECT P0, URZ, PT ;  /* 0x00000000003f782f */ /* 0x000fe20003800000 */
[----:B------:R-:W-:-:S04]  /*01c0*/  UIADD3 UR6, -UR6, 0x100000, URZ ;  /* 0x0010000006067890 */ /* 0x000fc8000fffe13f */
[----:B------:R-:W-:Y:S02]  /*01d0*/  USHF.L.U32 UR7, UR6, 0xb, URZ ;  /* 0x0000000b06077899 */ /* 0x000fe4000800063f */
[----:B------:R-:W-:Y:S02]  /*01e0*/  USHF.L.U32 UR6, UR6, 0x1, URZ ;  /* 0x0000000106067899 */ /* 0x000fe4000800063f */
[----:B0-----:R-:W-:Y:S02]  /*01f0*/  ULEA UR8, UR8, UR4, 0x18 ;  /* 0x0000000408087291 */ /* 0x001fe4000f8ec03f */
[----:B------:R-:W-:-:S04]  /*0200*/  UIADD3 UR4, -UR5, 0x100000, URZ ;  /* 0x0010000005047890 */ /* 0x000fc8000fffe13f */
[----:B------:R-:W-:Y:S02]  /*0210*/  USHF.L.U32 UR5, UR4, 0xb, URZ ;  /* 0x0000000b04057899 */ /* 0x000fe4000800063f */
[----:B------:R-:W-:Y:S01]  /*0220*/  USHF.L.U32 UR4, UR4, 0x1, URZ ;  /* 0x0000000104047899 */ /* 0x000fe2000800063f */
[----:B------:R-:W0:Y:S11]  /*0230*/  FENCE.VIEW.ASYNC.S ;  /* 0x00000000000073c6 */ /* 0x000e360000000000 */
[----:B0-----:R0:W1:Y:S01]  /*0240*/  SYNCS.EXCH.64 URZ, [UR8], UR4 ;  /* 0x00000004083f75b2 */ /* 0x0010620008000100 */
[----:B------:R0:W2:Y:S01]  /*0250*/  SYNCS.EXCH.64 URZ, [UR8+0x28], UR6 ;  /* 0x00002806083f75b2 */ /* 0x0000a20008000100 */
[----:B------:R0:W3:Y:S01]  /*0260*/  SYNCS.EXCH.64 URZ, [UR8+0x8], UR4 ;  /* 0x00000804083f75b2 */ /* 0x0000e20008000100 */
[----:B------:R0:W4:Y:S01]  /*0270*/  SYNCS.EXCH.64 URZ, [UR8+0x30], UR6 ;  /* 0x00003006083f75b2 */ /* 0x0001220008000100 */
[----:B------:R0:W0:Y:S01]  /*0280*/  SYNCS.EXCH.64 URZ, [UR8+0x10], UR4 ;  /* 0x00001004083f75b2 */ /* 0x0000220008000100 */
[----:B------:R0:W0:Y:S01]  /*0290*/  SYNCS.EXCH.64 URZ, [UR8+0x38], UR6 ;  /* 0x00003806083f75b2 */ /* 0x0000220008000100 */
[----:B------:R0:W0:Y:S01]  /*02a0*/  SYNCS.EXCH.64 URZ, [UR8+0x18], UR4 ;  /* 0x00001804083f75b2 */ /* 0x0000220008000100 */
[----:B------:R0:W0:Y:S01]  /*02b0*/  SYNCS.EXCH.64 URZ, [UR8+0x40], UR6 ;  /* 0x00004006083f75b2 */ /* 0x0000220008000100 */
[----:B------:R0:W0:Y:S01]  /*02c0*/  SYNCS.EXCH.64 URZ, [UR8+0x20], UR4 ;  /* 0x00002004083f75b2 */ /* 0x0000220008000100 */
[----:B------:R0:W0:Y:S01]  /*02d0*/  SYNCS.EXCH.64 URZ, [UR8+0x48], UR6 ;  /* 0x00004806083f75b2 */ /* 0x0000220008000100 */
[----:B------:R-:W-:Y:S01]  /*02e0*/  NOP ;  /* 0x0000000000007918 */ /* 0x000fe20000000000 */
.L_x_2:
[----:B------:R-:W5:Y:S01]  /*02f0*/  SHFL.IDX PT, R9, R0, RZ, 0x1f ;  /* 0x00001fff00097589 */ /* 0x000f6200000e0000 */
[----:B------:R-:W1:Y:S01]  /*0300*/  S2UR UR12, SR_CTAID.X ;  /* 0x00000000000c79c3 */ /* 0x000e620000002500 */
[----:B------:R-:W-:Y:S02]  /*0310*/  SHF.R.S32.HI R3, RZ, 0x1f, R4 ;  /* 0x0000001fff037819 */ /* 0x000fe40000011404 */
[----:B------:R-:W-:Y:S01]  /*0320*/  ELECT P0, URZ, PT ;  /* 0x00000000003f782f */ /* 0x000fe20003800000 */
[----:B------:R-:W2:Y:S01]  /*0330*/  SHFL.IDX PT, R5, R0, RZ, 0x1f ;  /* 0x00001fff00057589 */ /* 0x000ea200000e0000 */
[----:B------:R-:W-:Y:S02]  /*0340*/  ELECT P1, URZ, PT ;  /* 0x00000000003f782f */ /* 0x000fe40003820000 */
[----:B------:R-:W-:Y:S01]  /*0350*/  LEA.HI R3, R3, R4, RZ, 0x7 ;  /* 0x0000000403037211 */ /* 0x000fe200078f38ff */
[----:B0-----:R-:W-:Y:S01]  /*0360*/  ULDC UR4, c[0x0][0x150] ;  /* 0x0000540000047ab9 */ /* 0x001fe20000000800 */
[----:B------:R-:W0:Y:S01]  /*0370*/  S2R R6, SR_CTAID.Y ;  /* 0x0000000000067919 */ /* 0x000e220000002600 */
[----:B------:R-:W-:Y:S01]  /*0380*/  SHF.R.S32.HI R11, RZ, 0x1f, R8 ;  /* 0x0000001fff0b7819 */ /* 0x000fe20000011408 */
[----:B------:R-:W3:Y:S01]  /*0390*/  LDC R21, c[0x0][0x148] ;  /* 0x00005200ff157b82 */ /* 0x000ee20000000800 */
[----:B------:R-:W-:Y:S01]  /*03a0*/  LOP3.LUT R3, R3, 0xffffff80, RZ, 0xc0, !PT ;  /* 0xffffff8003037812 */ /* 0x000fe200078ec0ff */
[----:B------:R-:W-:Y:S01]  /*03b0*/  UMOV UR11, 0x80 ;  /* 0x00000080000b7882 */ /* 0x000fe20000000000 */
[----:B------:R-:W-:Y:S01]  /*03c0*/  LEA.HI R11, R11, R8, RZ, 0x2 ;  /* 0x000000080b0b7211 */ /* 0x000fe200078f10ff */
[----:B------:R-:W-:Y:S01]  /*03d0*/  NOP ;  /* 0x0000000000007918 */ /* 0x000fe20000000000 */
[----:B------:R-:W-:Y:S01]  /*03e0*/  NOP ;  /* 0x0000000000007918 */ /* 0x000fe20000000000 */
[----:B------:R-:W-:Y:S01]  /*03f0*/  IMAD.IADD R3, R4, 0x1, -R3 ;  /* 0x0000000104037824 */ /* 0x000fe200078e0a03 */
[----:B------:R-:W-:Y:S01]  /*0400*/  LOP3.LUT R11, R11, 0x3ffffffc, RZ, 0xc0, !PT ;  /* 0x3ffffffc0b0b7812 */ /* 0x000fe200078ec0ff */
[----:B------:R-:W4:Y:S01]  /*0410*/  LDC R15, c[0x0][0x140] ;  /* 0x00005000ff0f7b82 */ /* 0x000f220000000800 */
[C---:B------:R-:W-:Y:S01]  /*0420*/  VIADD R35, R10.reuse, 0xffffffff ;  /* 0xffffffff0a237836 */ /* 0x040fe20000000000 */
[----:B------:R-:W-:-:S02]  /*0430*/  ISETP.NE.AND P2, PT, R10, RZ, PT ;  /* 0x000000ff0a00720c */ /* 0x000fc40003f45270 */
[----:B------:R-:W-:Y:S01]  /*0440*/  SHF.R.S32.HI R14, RZ, 0x1f, R3 ;  /* 0x0000001fff0e7819 */ /* 0x000fe20000011403 */
[----:B------:R-:W-:Y:S01]  /*0450*/  IMAD.IADD R11, R8, 0x1, -R11 ;  /* 0x00000001080b7824 */ /* 0x000fe200078e0a0b */
[----:B-----5:R-:W-:Y:S02]  /*0460*/  ISETP.NE.OR P0, PT, R9, RZ, !P0 ;  /* 0x000000ff0900720c */ /* 0x020fe40004705670 */
[----:B-1----:R-:W-:Y:S01]  /*0470*/  I2FP.F32.U32 R12, UR12 ;  /* 0x0000000c000c7c45 */ /* 0x002fe20008201000 */
[----:B------:R-:W1:Y:S01]  /*0480*/  LDC R13, c[0x0][0x144] ;  /* 0x00005100ff0d7b82 */ /* 0x000e620000000800 */
[----:B--2---:R-:W-:Y:S02]  /*0490*/  ISETP.NE.OR P1, PT, R5, RZ, !P1 ;  /* 0x000000ff0500720c */ /* 0x004fe40004f25670 */
[----:B------:R-:W-:Y:S01]  /*04a0*/  LEA.HI R0, R14, R3, RZ, 0x3 ;  /* 0x000000030e007211 */ /* 0x000fe200078f18ff */
[----:B------:R-:W-:Y:S01]  /*04b0*/  FMUL R12, R12, UR4 ;  /* 0x000000040c0c7c20 */ /* 0x000fe20008400000 */
[----:B------:R-:W-:Y:S01]  /*04c0*/  ULDC UR4, c[0x0][0x154] ;  /* 0x0000550000047ab9 */ /* 0x000fe20000000800 */
[----:B------:R-:W-:-:S02]  /*04d0*/  SHF.R.S32.HI R5, RZ, 0x1f, R2 ;  /* 0x0000001fff057819 */ /* 0x000fc40000011402 */
[--C-:B------:R-:W-:Y:S02]  /*04e0*/  SHF.R.S32.HI R9, RZ, 0x3, R0.reuse ;  /* 0x00000003ff097819 */ /* 0x100fe40000011400 */
[----:B------:R-:W-:Y:S01]  /*04f0*/  VOTEU.ALL UP0, P0 ;  /* 0x00000000003f7886 */ /* 0x000fe20000000000 */
[----:B------:R-:W-:Y:S01]  /*0500*/  SHF.R.S32.HI R0, RZ, 0x1f, R0 ;  /* 0x0000001fff007819 */ /* 0x000fe20000011400 */
[----:B------:R-:W2:Y:S01]  /*0510*/  F2I.U32.TRUNC.NTZ R12, R12 ;  /* 0x0000000c000c7305 */ /* 0x000ea2000020f000 */
[----:B0-----:R-:W-:Y:S01]  /*0520*/  I2FP.F32.U32 R8, R6 ;  /* 0x0000000600087245 */ /* 0x001fe20000201000 */
[----:B------:R-:W-:Y:S01]  /*0530*/  VOTEU.ALL UP1, P1 ;  /* 0x00000000003f7886 */ /* 0x000fe20000820000 */
[----:B------:R-:W0:Y:S01]  /*0540*/  @!UP0 S2UR UR7, SR_CgaCtaId ;  /* 0x00000000000789c3 */ /* 0x000e220000008800 */
[----:B------:R-:W-:Y:S01]  /*0550*/  LEA.HI R0, R0, R9, RZ, 0x2 ;  /* 0x0000000900007211 */ /* 0x000fe200078f10ff */
[----:B------:R-:W-:Y:S01]  /*0560*/  @!UP0 UMOV UR6, 0x400 ;  /* 0x0000040000068882 */ /* 0x000fe20000000000 */
[----:B------:R-:W-:Y:S01]  /*0570*/  FMUL R8, R8, UR4 ;  /* 0x0000000408087c20 */ /* 0x000fe20008400000 */
[----:B------:R-:W-:Y:S01]  /*0580*/  LEA.HI R5, R5, R2, RZ, 0x2 ;  /* 0x0000000205057211 */ /* 0x000fe200078f10ff */
[----:B------:R-:W-:Y:S01]  /*0590*/  UMOV UR4, 0x20 ;  /* 0x0000002000047882 */ /* 0x000fe20000000000 */
[----:B------:R-:W-:Y:S01]  /*05a0*/  LOP3.LUT R0, R0, 0xfffffffc, RZ, 0xc0, !PT ;  /* 0xfffffffc00007812 */ /* 0x000fe200078ec0ff */
[----:B------:R-:W-:-:S04]  /*05b0*/  @!UP0 UIADD3 UR4, -UR4, 0x100000, URZ ;  /* 0x0010000004048890 */ /* 0x000fc8000fffe13f */
[----:B------:R-:W-:Y:S02]  /*05c0*/  @!UP0 USHF.L.U32 UR5, UR4, 0xb, URZ ;  /* 0x0000000b04058899 */ /* 0x000fe4000800063f */
[----:B------:R-:W-:Y:S01]  /*05d0*/  @!UP0 USHF.L.U32 UR4, UR4, 0x1, URZ ;  /* 0x0000000104048899 */ /* 0x000fe2000800063f */
[----:B------:R-:W5:Y:S01]  /*05e0*/  @!UP1 S2UR UR10, SR_CgaCtaId ;  /* 0x00000000000a99c3 */ /* 0x000f620000008800 */
[----:B------:R-:W3:Y:S01]  /*05f0*/  F2I.U32.TRUNC.NTZ R8, R8 ;  /* 0x0000000800087305 */ /* 0x000ee2000020f000 */
[----:B------:R-:W-:Y:S01]  /*0600*/  LOP3.LUT R5, R5, 0xfffffffc, RZ, 0xc0, !PT ;  /* 0xfffffffc05057812 */ /* 0x000fe200078ec0ff */
[----:B------:R-:W-:Y:S01]  /*0610*/  IMAD.IADD R0, R9, 0x1, -R0 ;  /* 0x0000000109007824 */ /* 0x000fe200078e0a00 */
[----:B------:R-:W-:Y:S01]  /*0620*/  @!UP1 UMOV UR9, 0x400 ;  /* 0x0000040000099882 */ /* 0x000fe20000000000 */
[----:B--2---:R-:W-:Y:S01]  /*0630*/  IMAD.MOV R12, RZ, RZ, -R12 ;  /* 0x000000ffff0c7224 */ /* 0x004fe200078e0a0c */
[----:B------:R-:W-:Y:S01]  /*0640*/  VOTEU.ALL UP2, P1 ;  /* 0x00000000003f7886 */ /* 0x000fe20000840000 */
[----:B------:R-:W-:Y:S01]  /*0650*/  IMAD R0, R11, 0x4, R0 ;  /* 0x000000040b007824 */ /* 0x000fe200078e0200 */
[----:B------:R-:W-:Y:S01]  /*0660*/  VOTEU.ALL UP3, P1 ;  /* 0x00000000003f7886 */ /* 0x000fe20000860000 */
[----:B------:R-:W-:Y:S01]  /*0670*/  IMAD.IADD R5, R2, 0x1, -R5 ;  /* 0x0000000102057824 */ /* 0x000fe200078e0a05 */
[----:B------:R-:W-:Y:S01]  /*0680*/  VOTEU.ALL UP4, P1 ;  /* 0x00000000003f7886 */ /* 0x000fe20000880000 */
[C---:B------:R-:W-:Y:S01]  /*0690*/  IMAD.SHL.U32 R9, R0.reuse, 0x4, RZ ;  /* 0x0000000400097824 */ /* 0x040fe200078e00ff */
[----:B------:R-:W-:Y:S01]  /*06a0*/  VOTEU.ALL UP5, P1 ;  /* 0x00000000003f7886 */ /* 0x000fe200008a0000 */
[----:B----4-:R-:W-:Y:S01]  /*06b0*/  ISETP.EQ.U32.AND P3, PT, R15, 0x1, PT ;  /* 0x000000010f00780c */ /* 0x010fe20003f62070 */
[----:B-1----:R-:W-:Y:S01]  /*06c0*/  IMAD R20, R13, R12, UR12 ;  /* 0x0000000c0d147e24 */ /* 0x002fe2000f8e020c */
[----:B------:R-:W-:Y:S01]  /*06d0*/  ISETP.NE.AND P1, PT, R5, 0x3, PT ;  /* 0x000000030500780c */ /* 0x000fe20003f25270 */
[----:B0-----:R-:W-:Y:S01]  /*06e0*/  @!UP0 ULEA UR8, UR7, UR6, 0x18 ;  /* 0x0000000607088291 */ /* 0x001fe2000f8ec03f */
[----:B---3--:R-:W-:Y:S01]  /*06f0*/  IMAD.MOV R24, RZ, RZ, -R8 ;  /* 0x000000ffff187224 */ /* 0x008fe200078e0a08 */
[----:B------:R-:W-:Y:S01]  /*0700*/  LOP3.LUT R152, R0, 0xc, R9, 0x78, !PT ;  /* 0x0000000c00987812 */ /* 0x000fe200078e7809 */
[----:B------:R-:W-:-:S04]  /*0710*/  @!UP1 UIADD3 UR6, -UR11, 0x100000, URZ ;  /* 0x001000000b069890 */ /* 0x000fc8000fffe13f */
[----:B------:R-:W-:Y:S02]  /*0720*/  @!UP1 USHF.L.U32 UR7, UR6, 0xb, URZ ;  /* 0x0000000b06079899 */ /* 0x000fe4000800063f */
[----:B------:R-:W-:Y:S01]  /*0730*/  @!UP1 USHF.L.U32 UR6, UR6, 0x1, URZ ;  /* 0x0000000106069899 */ /* 0x000fe2000800063f */
[----:B------:R-:W-:Y:S01]  /*0740*/  ISETP.EQ.OR P1, PT, R5, RZ, !P1 ;  /* 0x000000ff0500720c */ /* 0x000fe20004f22670 */
[----:B------:R-:W-:Y:S01]  /*0750*/  IMAD R9, R21, R24, R6 ;  /* 0x0000001815097224 */ /* 0x000fe200078e0206 */
[----:B------:R-:W-:Y:S01]  /*0760*/  VOTEU.ALL UP0, P0 ;  /* 0x00000000003f7886 */ /* 0x000fe20000000000 */
[----:B------:R-:W-:Y:S01]  /*0770*/  ISETP.GE.U32.AND P5, PT, R35, 0x2, PT ;  /* 0x000000022300780c */ /* 0x000fe20003fa6070 */
[----:B-----5:R-:W-:Y:S01]  /*0780*/  @!UP1 ULEA UR9, UR10, UR9, 0x18 ;  /* 0x000000090a099291 */ /* 0x020fe2000f8ec03f */
[----:B------:R-:W-:Y:S01]  /*0790*/  ISETP.EQ.AND P1, PT, R10, RZ, P1 ;  /* 0x000000ff0a00720c */ /* 0x000fe20000f22270 */
[----:B------:R-:W-:Y:S01]  /*07a0*/  VOTEU.ALL UP1, P0 ;  /* 0x00000000003f7886 */ /* 0x000fe20000020000 */
[----:B------:R-:W-:Y:S01]  /*07b0*/  LOP3.LUT P0, RZ, R3, 0x7, RZ, 0xc0, !PT ;  /* 0x0000000703ff7812 */ /* 0x000fe2000780c0ff */
[----:B------:R-:W0:Y:S02]  /*07c0*/  FENCE.VIEW.ASYNC.S ;  /* 0x00000000000073c6 */ /* 0x000e240000000000 */
[----:B0-----:R0:W1:Y:S01]  /*07d0*/  @!UP0 SYNCS.EXCH.64 URZ, [UR8+0x80], UR4 ;  /* 0x00008004083f85b2 */ /* 0x0010620008000100 */
[----:B------:R-:W-:Y:S01]  /*07e0*/  ISETP.NE.AND P4, PT, R9, R152, PT ;  /* 0x000000980900720c */ /* 0x000fe20003f85270 */
[----:B------:R0:W2:Y:S01]  /*07f0*/  SHFL.IDX PT, R0, R7, RZ, 0x1f ;  /* 0x00001fff07007589 */ /* 0x0000a200000e0000 */
[----:B------:R-:W-:-:S02]  /*0800*/  ISETP.LT.U32.AND P0, PT, R152, 0x8, !P0 ;  /* 0x000000089800780c */ /* 0x000fc40004701070 */
[----:B------:R-:W-:Y:S02]  /*0810*/  ISETP.EQ.OR P4, PT, R20, RZ, !P4 ;  /* 0x000000ff1400720c */ /* 0x000fe40006782670 */
[----:B------:R-:W-:Y:S02]  /*0820*/  SEL R16, RZ, 0x1, !P1 ;  /* 0x00000001ff107807 */ /* 0x000fe40004800000 */
[----:B------:R-:W-:Y:S02]  /*0830*/  PLOP3.LUT P0, PT, P0, P4, PT, 0x80, 0x0 ;  /* 0x000000000000781c */ /* 0x000fe40000709070 */
[----:B------:R-:W-:Y:S02]  /*0840*/  SEL R16, R16, 0x2, P5 ;  /* 0x0000000210107807 */ /* 0x000fe40002800000 */
[----:B------:R-:W-:Y:S01]  /*0850*/  P2R R155, PR, RZ, 0x1 ;  /* 0x00000001ff9b7803 */ /* 0x000fe20000000000 */
[----:B------:R0:W3:Y:S01]  /*0860*/  @!UP1 SYNCS.EXCH.64 URZ, [UR8+0x88], UR4 ;  /* 0x00008804083f95b2 */ /* 0x0000e20008000100 */
[----:B------:R-:W-:Y:S01]  /*0870*/  NOP ;  /* 0x0000000000007918 */ /* 0x000fe20000000000 */
[----:B------:R0:W4:Y:S01]  /*0880*/  @!UP2 SYNCS.EXCH.64 URZ, [UR9+0x60], UR6 ;  /* 0x00006006093fa5b2 */ /* 0x0001220008000100 */
[----:B------:R0:W0:Y:S01]  /*0890*/  @!UP3 SYNCS.EXCH.64 URZ, [UR9+0x68], UR6 ;  /* 0x00006806093fb5b2 */ /* 0x0000220008000100 */
[----:B------:R0:W0:Y:S01]  /*08a0*/  @!UP4 SYNCS.EXCH.64 URZ, [UR9+0x70], UR6 ;  /* 0x00007006093fc5b2 */ /* 0x0000220008000100 */
[----:B------:R0:W0:Y:S01]  /*08b0*/  @!UP5 SYNCS.EXCH.64 URZ, [UR9+0x78], UR6 ;  /* 0x00007806093fd5b2 */ /* 0x0000220008000100 */
[----:B------:R-:W-:Y:S01]  /*08c0*/  NOP ;  /* 0x0000000000007918 */ /* 0x000fe20000000000 */
[----:B------:R-:W-:Y:S05]  /*08d0*/  @!P3 BRA `(.L_x_3) ;  /* 0x000000000008b947 */ /* 0x000fea0003800000 */
[----:B01-34-:R-:W-:Y:S01]  /*08e0*/  UCGABAR_ARV ;  /* 0x00000000000079c7 */ /* 0x01bfe20008000000 */
[----:B------:R-:W-:Y:S05]  /*08f0*/  BRA `(.L_x_4) ;  /* 0x0000000000047947 */ /* 0x000fea0003800000 */
.L_x_3:
[----:B01-34-:R-:W-:Y:S01]  /*0900*/  NOP ;  /* 0x0000000000007918 */ /* 0x01bfe20000000000 */
.L_x_4:
[----:B------:R-:W-:Y:S01]  /*0910*/  ULDC.64 UR4, c[0x0][0x598] ;  /* 0x0001660000047ab9 */ /* 0x000fe20000000a00 */
[----:B------:R-:W-:Y:S01]  /*0920*/  ULDC.64 UR36, c[0x0][0x208] ;  /* 0x0000820000247ab9 */ /* 0x000fe20000000a00 */
[----:B------:R-:W-:-:S04]  /*0930*/  ISETP.NE.U32.AND P0, PT, RZ, UR4, PT ;  /* 0x00000004ff007c0c */ /* 0x000fc8000bf05070 */
[----:B------:R-:W-:-:S13]  /*0940*/  ISETP.NE.AND.EX P0, PT, RZ, UR5, PT, P0 ;  /* 0x00000005ff007c0c */ /* 0x000fda000bf05300 */
[----:B------:R-:W-:Y:S05]  /*0950*/  @!P0 BRA `(.L_x_5) ;  /* 0x00000000001c8947 */ /* 0x000fea0003800000 */
[----:B------:R-:W0:Y:S02]  /*0960*/  LDC.64 R8, c[0x0][0x598] ;  /* 0x00016600ff087b82 */ /* 0x000e240000000a00 */
[----:B0-----:R-:W3:Y:S02]  /*0970*/  LDG.E.64 R8, desc[UR36][R8.64] ;  /* 0x0000002408087981 */ /* 0x001ee4000c1e1b00 */
[----:B---3--:R-:W-:-:S04]  /*0980*/  ISETP.NE.U32.AND P0, PT, R8, RZ, PT ;  /* 0x000000ff0800720c */ /* 0x008fc80003f05070 */
[----:B------:R-:W-:-:S13]  /*0990*/  ISETP.NE.AND.EX P0, PT, R9, RZ, PT, P0 ;  /* 0x000000ff0900720c */ /* 0x000fda0003f05300 */
[----:B------:R-:W-:Y:S05]  /*09a0*/  @!P0 BRA `(.L_x_5) ;  /* 0x0000000000088947 */ /* 0x000fea0003800000 */
[----:B------:R0:W5:Y:S01]  /*09b0*/  LD.E R153, desc[UR36][R8.64] ;  /* 0x0000002408997980 */ /* 0x000162000c101900 */
[----:B------:R-:W-:Y:S05]  /*09c0*/  BRA `(.L_x_6) ;  /* 0x0000000000247947 */ /* 0x000fea0003800000 */
.L_x_5:
[----:B------:R-:W-:Y:S02]  /*09d0*/  ULDC.64 UR4, c[0x0][0x588] ;  /* 0x0001620000047ab9 */ /* 0x000fe40000000a00 */
[----:B------:R-:W-:-:S04]  /*09e0*/  ISETP.NE.U32.AND P0, PT, RZ, UR4, PT ;  /* 0x00000004ff007c0c */ /* 0x000fc8000bf05070 */
[----:B------:R-:W-:-:S13]  /*09f0*/  ISETP.NE.AND.EX P0, PT, RZ, UR5, PT, P0 ;  /* 0x00000005ff007c0c */ /* 0x000fda000bf05300 */
[----:B------:R-:W-:Y:S05]  /*0a00*/  @!P0 BRA `(.L_x_7) ;  /* 0x00000000000c8947 */ /* 0x000fea0003800000 */
[----:B------:R-:W0:Y:S02]  /*0a10*/  LDC.64 R8, c[0x0][0x588] ;  /* 0x00016200ff087b82 */ /* 0x000e240000000a00 */
[----:B0-----:R1:W5:Y:S01]  /*0a20*/  LDG.E R153, desc[UR36][R8.64] ;  /* 0x0000002408997981 */ /* 0x001362000c1e1900 */
[----:B------:R-:W-:Y:S05]  /*0a30*/  BRA `(.L_x_6) ;  /* 0x0000000000087947 */ /* 0x000fea0003800000 */
.L_x_7:
[----:B------:R-:W-:Y:S02]  /*0a40*/  ULDC UR4, c[0x0][0x580] ;  /* 0x0001600000047ab9 */ /* 0x000fe40000000800 */
[----:B------:R-:W-:-:S07]  /*0a50*/  IMAD.U32 R153, RZ, RZ, UR4 ;  /* 0x00000004ff997e24 */ /* 0x000fce000f8e00ff */
.L_x_6:
[----:B------:R-:W-:Y:S02]  /*0a60*/  ULDC.64 UR4, c[0x0][0x5a0] ;  /* 0x0001680000047ab9 */ /* 0x000fe40000000a00 */
[----:B------:R-:W-:-:S04]  /*0a70*/  ISETP.NE.U32.AND P0, PT, RZ, UR4, PT ;  /* 0x00000004ff007c0c */ /* 0x000fc8000bf05070 */
[----:B------:R-:W-:-:S13]  /*0a80*/  ISETP.NE.AND.EX P0, PT, RZ, UR5, PT, P0 ;  /* 0x00000005ff007c0c */ /* 0x000fda000bf05300 */
[----:B------:R-:W-:Y:S05]  /*0a90*/  @!P0 BRA `(.L_x_8) ;  /* 0x00000000001c8947 */ /* 0x000fea0003800000 */
[----:B01----:R-:W0:Y:S02]  /*0aa0*/  LDC.64 R8, c[0x0][0x5a0] ;  /* 0x00016800ff087b82 */ /* 0x003e240000000a00 */
[----:B0-----:R-:W3:Y:S02]  /*0ab0*/  LDG.E.64 R8, desc[UR36][R8.64] ;  /* 0x0000002408087981 */ /* 0x001ee4000c1e1b00 */
[----:B---3--:R-:W-:-:S04]  /*0ac0*/  ISETP.NE.U32.AND P0, PT, R8, RZ, PT ;  /* 0x000000ff0800720c */ /* 0x008fc80003f05070 */
[----:B------:R-:W-:-:S13]  /*0ad0*/  ISETP.NE.AND.EX P0, PT, R9, RZ, PT, P0 ;  /* 0x000000ff0900720c */ /* 0x000fda0003f05300 */
[----:B------:R-:W-:Y:S05]  /*0ae0*/  @!P0 BRA `(.L_x_8) ;  /* 0x0000000000088947 */ /* 0x000fea0003800000 */
[----:B------:R0:W5:Y:S01]  /*0af0*/  LD.E R154, desc[UR36][R8.64] ;  /* 0x00000024089a7980 */ /* 0x000162000c101900 */
[----:B------:R-:W-:Y:S05]  /*0b00*/  BRA `(.L_x_9) ;  /* 0x0000000000247947 */ /* 0x000fea0003800000 */
.L_x_8:
[----:B------:R-:W-:Y:S02]  /*0b10*/  ULDC.64 UR4, c[0x0][0x590] ;  /* 0x0001640000047ab9 */ /* 0x000fe40000000a00 */
[----:B------:R-:W-:-:S04]  /*0b20*/  ISETP.NE.U32.AND P0, PT, RZ, UR4, PT ;  /* 0x00000004ff007c0c */ /* 0x000fc8000bf05070 */
[----:B------:R-:W-:-:S13]  /*0b30*/  ISETP.NE.AND.EX P0, PT, RZ, UR5, PT, P0 ;  /* 0x00000005ff007c0c */ /* 0x000fda000bf05300 */
[----:B------:R-:W-:Y:S05]  /*0b40*/  @!P0 BRA `(.L_x_10) ;  /* 0x00000000000c8947 */ /* 0x000fea0003800000 */
[----:B01----:R-:W0:Y:S02]  /*0b50*/  LDC.64 R8, c[0x0][0x590] ;  /* 0x00016400ff087b82 */ /* 0x003e240000000a00 */
[----:B0-----:R1:W5:Y:S01]  /*0b60*/  LDG.E R154, desc[UR36][R8.64] ;  /* 0x00000024089a7981 */ /* 0x001362000c1e1900 */
[----:B------:R-:W-:Y:S05]  /*0b70*/  BRA `(.L_x_9) ;  /* 0x0000000000087947 */ /* 0x000fea0003800000 */
.L_x_10:
[----:B------:R-:W-:Y:S02]  /*0b80*/  ULDC UR4, c[0x0][0x584] ;  /* 0x0001610000047ab9 */ /* 0x000fe40000000800 */
[----:B------:R-:W-:-:S07]  /*0b90*/  IMAD.U32 R154, RZ, RZ, UR4 ;  /* 0x00000004ff9a7e24 */ /* 0x000fce000f8e00ff */
.L_x_9:
[----:B------:R-:W3:Y:S01]  /*0ba0*/  LDC R2, c[0x0][0x65c] ;  /* 0x00019700ff027b82 */ /* 0x000ee20000000800 */
[----:B------:R-:W-:Y:S01]  /*0bb0*/  ULDC UR6, c[0x0][0x28c] ;  /* 0x0000a30000067ab9 */ /* 0x000fe20000000800 */
[----:B------:R-:W-:Y:S01]  /*0bc0*/  ISETP.NE.AND P0, PT, R10, 0x2, PT ;  /* 0x000000020a00780c */ /* 0x000fe20003f05270 */
[----:B------:R-:W-:Y:S01]  /*0bd0*/  UIADD3 UR6, UR6, 0x1f, URZ ;  /* 0x0000001f06067890 */ /* 0x000fe2000fffe03f */
[----:B01----:R-:W-:Y:S01]  /*0be0*/  IMAD.U32 R8, RZ, RZ, UR12 ;  /* 0x0000000cff087e24 */ /* 0x003fe2000f8e00ff */
[----:B------:R-:W-:Y:S01]  /*0bf0*/  UMOV UR38, URZ ;  /* 0x0000003f00267c82 */ /* 0x000fe20008000000 */
[----:B------:R-:W-:Y:S01]  /*0c00*/  IMAD.MOV.U32 R9, RZ, RZ, RZ ;  /* 0x000000ffff097224 */ /* 0x000fe200078e00ff */
[----:B------:R-:W-:Y:S01]  /*0c10*/  USHF.R.S32.HI UR7, URZ, 0x1f, UR6 ;  /* 0x0000001f3f077899 */ /* 0x000fe20008011406 */
[----:B------:R-:W-:Y:S01]  /*0c20*/  UMOV UR39, URZ ;  /* 0x0000003f00277c82 */ /* 0x000fe20008000000 */
[----:B------:R-:W-:Y:S02]  /*0c30*/  ULDC.64 UR8, c[0x0][0x650] ;  /* 0x0001940000087ab9 */ /* 0x000fe40000000a00 */
[----:B------:R-:W-:-:S04]  /*0c40*/  ULEA.HI UR7, UR7, UR6, URZ, 0x5 ;  /* 0x0000000607077291 */ /* 0x000fc8000f8f283f */
[----:B------:R-:W-:Y:S01]  /*0c50*/  USHF.R.S32.HI UR40, URZ, 0x5, UR7 ;  /* 0x000000053f287899 */ /* 0x000fe20008011407 */
[----:B---3--:R-:W-:-:S13]  /*0c60*/  ISETP.NE.AND P1, PT, R2, 0x1, PT ;  /* 0x000000010200780c */ /* 0x008fda0003f25270 */
[----:B------:R-:W0:Y:S01]  /*0c70*/  @P1 LDC R19, c[0x0][0x10] ;  /* 0x00000400ff131b82 */ /* 0x000e220000000800 */
[----:B------:R-:W-:Y:S02]  /*0c80*/  @P1 IMAD.MOV.U32 R7, RZ, RZ, RZ ;  /* 0x000000ffff071224 */ /* 0x000fe400078e00ff */
[----:B------:R-:W-:-:S05]  /*0c90*/  @P1 IMAD.MOV.U32 R17, RZ, RZ, RZ ;  /* 0x000000ffff111224 */ /* 0x000fca00078e00ff */
[----:B------:R-:W1:Y:S01]  /*0ca0*/  @!P1 LDC R11, c[0x0][0xc] ;  /* 0x00000300ff0b9b82 */ /* 0x000e620000000800 */
[----:B------:R-:W-:Y:S01]  /*0cb0*/  ULDC UR4, c[0x0][0xc] ;  /* 0x0000030000047ab9 */ /* 0x000fe20000000800 */
[----:B------:R-:W-:Y:S02]  /*0cc0*/  ULDC UR5, c[0x0][0x10] ;  /* 0x0000040000057ab9 */ /* 0x000fe40000000800 */
[----:B------:R-:W-:-:S04]  /*0cd0*/  UIMAD.WIDE.U32 UR4, UR4, UR5, URZ ;  /* 0x00000005040472a5 */ /* 0x000fc8000f8e003f */
[----:B------:R-:W3:Y:S01]  /*0ce0*/  LDC R2, c[0x0][0x14] ;  /* 0x00000500ff027b82 */ /* 0x000ee20000000800 */
[----:B0-----:R-:W-:-:S04]  /*0cf0*/  @P1 IMAD.WIDE.U32 R18, R19, UR12, R6 ;  /* 0x0000000c13121c25 */ /* 0x001fc8000f8e0006 */
[----:B------:R-:W-:Y:S02]  /*0d00*/  @P1 IMAD.IADD R17, R19, 0x1, R17 ;  /* 0x0000000113111824 */ /* 0x000fe400078e0211 */
[----:B-1----:R-:W-:-:S04]  /*0d10*/  @!P1 IMAD.WIDE.U32 R8, R6, R11, R8 ;  /* 0x0000000b06089225 */ /* 0x002fc800078e0008 */
[----:B------:R-:W-:Y:S02]  /*0d20*/  @!P1 IMAD.MOV.U32 R18, RZ, RZ, R8 ;  /* 0x000000ffff129224 */ /* 0x000fe400078e0008 */
[----:B------:R-:W-:Y:S02]  /*0d30*/  @!P1 IMAD.MOV.U32 R17, RZ, RZ, R9 ;  /* 0x000000ffff119224 */ /* 0x000fe400078e0009 */
[----:B---3--:R-:W-:-:S04]  /*0d40*/  IMAD.WIDE.U32 R12, R2, UR4, RZ ;  /* 0x00000004020c7c25 */ /* 0x008fc8000f8e00ff */
[----:B------:R-:W-:Y:S01]  /*0d50*/  IMAD R23, R2, UR5, RZ ;  /* 0x0000000502177c24 */ /* 0x000fe2000f8e02ff */
[----:B------:R0:W-:Y:S03]  /*0d60*/  STL.64 [R1], R12 ;  /* 0x0000000c01007387 */ /* 0x0001e60000100a00 */
[----:B------:R-:W-:Y:S01]  /*0d70*/  IMAD.IADD R23, R13, 0x1, R23 ;  /* 0x000000010d177824 */ /* 0x000fe200078e0217 */
[----:B------:R-:W-:Y:S06]  /*0d80*/  @P0 BRA `(.L_x_11) ;  /* 0x0000000000200947 */ /* 0x000fec0003800000 */
[----:B------:R-:W-:Y:S01]  /*0d90*/  UISETP.GE.U32.AND UP0, UPT, UR40, 0x5, UPT ;  /* 0x000000052800788c */ /* 0x000fe2000bf06070 */
[----:B------:R-:W-:Y:S01]  /*0da0*/  IADD3 R18, P0, R18, R12, RZ ;  /* 0x0000000c12127210 */ /* 0x000fe20007f1e0ff */
[----:B------:R-:W-:Y:S01]  /*0db0*/  UIMAD.WIDE.U32 UR4, UR40, -0x33333333, URZ ;  /* 0xcccccccd280478a5 */ /* 0x000fe2000f8e003f */
[----:B------:R-:W-:-:S03]  /*0dc0*/  UMOV UR39, URZ ;  /* 0x0000003f00277c82 */ /* 0x000fc60008000000 */
[----:B------:R-:W-:Y:S01]  /*0dd0*/  USHF.R.U32.HI UR4, URZ, 0x2, UR5 ;  /* 0x000000023f047899 */ /* 0x000fe20008011605 */
[----:B------:R-:W-:-:S03]  /*0de0*/  IMAD.X R17, R23, 0x1, R17, P0 ;  /* 0x0000000117117824 */ /* 0x000fc600000e0611 */
[----:B------:R-:W-:Y:S02]  /*0df0*/  UIMAD UR38, UR4, -0x5, UR40 ;  /* 0xfffffffb042678a4 */ /* 0x000fe4000f8e0228 */
[----:B------:R-:W-:-:S12]  /*0e00*/  @UP0 ULOP3.LUT UR39, UR4, 0x1, URZ, 0xc0, !UPT ;  /* 0x0000000104270892 */ /* 0x000fd8000f8ec03f */
.L_x_11:
[----:B------:R-:W-:Y:S01]  /*0e10*/  ISETP.GE.U32.AND P0, PT, R18, UR8, PT ;  /* 0x0000000812007c0c */ /* 0x000fe2000bf06070 */
[----:B------:R-:W-:Y:S01]  /*0e20*/  IMAD.MOV.U32 R19, RZ, RZ, -0x1 ;  /* 0xffffffffff137424 */ /* 0x000fe200078e00ff */
[----:B------:R-:W-:Y:S01]  /*0e30*/  PRMT R8, RZ, 0x7610, R8 ;  /* 0x00007610ff087816 */ /* 0x000fe20000000008 */
[----:B------:R-:W-:Y:S01]  /*0e40*/  IMAD.MOV.U32 R22, RZ, RZ, -0x1 ;  /* 0xffffffffff167424 */ /* 0x000fe200078e00ff */
[----:B------:R-:W-:Y:S01]  /*0e50*/  ISETP.GE.U32.AND.EX P0, PT, R17, UR9, PT, P0 ;  /* 0x0000000911007c0c */ /* 0x000fe2000bf06100 */
[----:B------:R-:W-:-:S12]  /*0e60*/  IMAD.MOV.U32 R2, RZ, RZ, -0x1 ;  /* 0xffffffffff027424 */ /* 0x000fd800078e00ff */
[----:B------:R-:W-:Y:S05]  /*0e70*/  @P0 BRA `(.L_x_12) ;  /* 0x00000004002c0947 */ /* 0x000fea0003800000 */
[----:B------:R-:W1:Y:S01]  /*0e80*/  LDC.64 R26, c[0x0][0x628] ;  /* 0x00018a00ff1a7b82 */ /* 0x000e620000000a00 */
[----:B------:R-:W-:Y:S02]  /*0e90*/  IMAD.MOV.U32 R8, RZ, RZ, R18 ;  /* 0x000000ffff087224 */ /* 0x000fe400078e0012 */
[----:B------:R-:W-:-:S05]  /*0ea0*/  IMAD.MOV.U32 R9, RZ, RZ, R17 ;  /* 0x000000ffff097224 */ /* 0x000fca00078e0011 */
[----:B------:R-:W3:Y:S08]  /*0eb0*/  LDC R2, c[0x0][0x630] ;  /* 0x00018c00ff027b82 */ /* 0x000ef00000000800 */
[----:B------:R-:W4:Y:S01]  /*0ec0*/  LDC.64 R28, c[0x0][0x620] ;  /* 0x00018800ff1c7b82 */ /* 0x000f220000000a00 */
[----:B-1----:R-:W-:-:S04]  /*0ed0*/  ISETP.NE.U32.AND P0, PT, R26, RZ, PT ;  /* 0x000000ff1a00720c */ /* 0x002fc80003f05070 */
[----:B------:R-:W-:-:S13]  /*0ee0*/  ISETP.NE.AND.EX P0, PT, R27, RZ, PT, P0 ;  /* 0x000000ff1b00720c */ /* 0x000fda0003f05300 */
[----:B---34-:R-:W-:Y:S05]  /*0ef0*/  @!P0 BRA `(.L_x_13) ;  /* 0x0000000000288947 */ /* 0x018fea0003800000 */
[----:B0-----:R-:W0:Y:S02]  /*0f00*/  LDC R13, c[0x0][0x634] ;  /* 0x00018d00ff0d7b82 */ /* 0x001e240000000800 */
[----:B0-----:R-:W-:-:S05]  /*0f10*/  IADD3 R13, P0, R18, R13, RZ ;  /* 0x0000000d120d7210 */ /* 0x001fca0007f1e0ff */
[----:B------:R-:W-:-:S04]  /*0f20*/  IMAD.X R15, RZ, RZ, R17, P0 ;  /* 0x000000ffff0f7224 */ /* 0x000fc800000e0611 */
[----:B------:R-:W-:-:S04]  /*0f30*/  IMAD.WIDE.U32 R8, R15, R26, RZ ;  /* 0x0000001a0f087225 */ /* 0x000fc800078e00ff */
[----:B------:R-:W-:-:S04]  /*0f40*/  IMAD.WIDE.U32 R10, P0, R13, R27, R8 ;  /* 0x0000001b0d0a7225 */ /* 0x000fc80007800008 */
[----:B------:R-:W-:-:S04]  /*0f50*/  IMAD.WIDE.U32 R8, R13, R26, RZ ;  /* 0x0000001a0d087225 */ /* 0x000fc800078e00ff */
[----:B------:R-:W-:Y:S01]  /*0f60*/  IMAD.X R13, RZ, RZ, RZ, P0 ;  /* 0x000000ffff0d7224 */ /* 0x000fe200000e06ff */
[----:B------:R-:W-:Y:S01]  /*0f70*/  IADD3 RZ, P0, R9, R10, RZ ;  /* 0x0000000a09ff7210 */ /* 0x000fe20007f1e0ff */
[----:B------:R-:W-:-:S04]  /*0f80*/  IMAD.MOV.U32 R12, RZ, RZ, R11 ;  /* 0x000000ffff0c7224 */ /* 0x000fc800078e000b */
[----:B------:R-:W-:-:S08]  /*0f90*/  IMAD.WIDE.U32.X R8, R15, R27, R12, P0 ;  /* 0x0000001b0f087225 */ /* 0x000fd000000e040c */
.L_x_13:
[----:B------:R-:W1:Y:S01]  /*0fa0*/  LDC.64 R32, c[0x0][0x640] ;  /* 0x00019000ff207b82 */ /* 0x000e620000000a00 */
[-C--:B------:R-:W-:Y:S01]  /*0fb0*/  SHF.R.U64 R30, R8, R2.reuse, R9 ;  /* 0x00000002081e7219 */ /* 0x080fe20000001209 */
[----:B------:R-:W-:Y:S01]  /*0fc0*/  IMAD.MOV.U32 R19, RZ, RZ, R17 ;  /* 0x000000ffff137224 */ /* 0x000fe200078e0011 */
[----:B------:R-:W-:Y:S02]  /*0fd0*/  SHF.R.U32.HI R2, RZ, R2, R9 ;  /* 0x00000002ff027219 */ /* 0x000fe40000011609 */
[----:B------:R-:W-:-:S03]  /*0fe0*/  IADD3 R11, P0, RZ, -R30, RZ ;  /* 0x8000001eff0b7210 */ /* 0x000fc60007f1e0ff */
[----:B------:R-:W3:Y:S02]  /*0ff0*/  LDC R10, c[0x0][0x618] ;  /* 0x00018600ff0a7b82 */ /* 0x000ee40000000800 */
[----:B------:R-:W-:-:S04]  /*1000*/  IMAD.X R9, RZ, RZ, ~R2, P0 ;  /* 0x000000ffff097224 */ /* 0x000fc800000e0e02 */
[-C--:B------:R-:W-:Y:S02]  /*1010*/  IMAD R2, R9, R28.reuse, RZ ;  /* 0x0000001c09027224 */ /* 0x080fe400078e02ff */
[----:B0-----:R-:W0:Y:S01]  /*1020*/  LDC R13, c[0x0][0x608] ;  /* 0x00018200ff0d7b82 */ /* 0x001e220000000800 */
[----:B------:R-:W-:-:S04]  /*1030*/  IMAD.WIDE.U32 R8, R11, R28, R18 ;  /* 0x0000001c0b087225 */ /* 0x000fc800078e0012 */
[----:B------:R-:W-:Y:S02]  /*1040*/  IMAD R11, R11, R29, R2 ;  /* 0x0000001d0b0b7224 */ /* 0x000fe400078e0202 */
[----:B------:R-:W-:Y:S01]  /*1050*/  IMAD.MOV.U32 R2, RZ, RZ, -0x1 ;  /* 0xffffffffff027424 */ /* 0x000fe200078e00ff */
[----:B------:R-:W4:Y:S01]  /*1060*/  LDC R31, c[0x0][0x658] ;  /* 0x00019600ff1f7b82 */ /* 0x000f220000000800 */
[----:B------:R-:W-:Y:S01]  /*1070*/  IMAD.IADD R9, R9, 0x1, R11 ;  /* 0x0000000109097824 */ /* 0x000fe200078e020b */
[----:B-1----:R-:W-:Y:S01]  /*1080*/  ISETP.NE.U32.AND P0, PT, R32, RZ, PT ;  /* 0x000000ff2000720c */ /* 0x002fe20003f05070 */
[----:B------:R-:W-:-:S03]  /*1090*/  IMAD.MOV.U32 R28, RZ, RZ, 0x1 ;  /* 0x00000001ff1c7424 */ /* 0x000fc600078e00ff */
[----:B------:R-:W-:Y:S02]  /*10a0*/  ISETP.NE.AND.EX P0, PT, R33, RZ, PT, P0 ;  /* 0x000000ff2100720c */ /* 0x000fe40003f05300 */
[----:B------:R-:W1:Y:S01]  /*10b0*/  LDC R27, c[0x0][0x600] ;  /* 0x00018000ff1b7b82 */ /* 0x000e620000000800 */
[-CC-:B---3--:R-:W-:Y:S02]  /*10c0*/  SHF.R.U64 R25, R8, R10.reuse, R9.reuse ;  /* 0x0000000a08197219 */ /* 0x188fe40000001209 */
[----:B------:R-:W-:-:S05]  /*10d0*/  SHF.R.U32.HI R8, RZ, R10, R9 ;  /* 0x0000000aff087219 */ /* 0x000fca0000011609 */
[----:B------:R-:W3:Y:S01]  /*10e0*/  LDC R22, c[0x0][0x648] ;  /* 0x00019200ff167b82 */ /* 0x000ee20000000800 */
[-CC-:B0-----:R-:W-:Y:S02]  /*10f0*/  SHF.R.U64 R34, R25, R13.reuse, R8.reuse ;  /* 0x0000000d19227219 */ /* 0x181fe40000001208 */
[----:B------:R-:W-:-:S05]  /*1100*/  SHF.R.U32.HI R8, RZ, R13, R8 ;  /* 0x0000000dff087219 */ /* 0x000fca0000011608 */
[----:B------:R-:W0:Y:S01]  /*1110*/  LDC R26, c[0x0][0x638] ;  /* 0x00018e00ff1a7b82 */ /* 0x000e220000000800 */
[-CC-:B----4-:R-:W-:Y:S02]  /*1120*/  SHF.R.U64 R36, R34, R31.reuse, R8.reuse ;  /* 0x0000001f22247219 */ /* 0x190fe40000001208 */
[-C--:B------:R-:W-:Y:S02]  /*1130*/  SHF.L.U32 R2, R2, R31.reuse, RZ ;  /* 0x0000001f02027219 */ /* 0x080fe400000006ff */
[----:B------:R-:W-:Y:S01]  /*1140*/  SHF.R.U32.HI R9, RZ, R31, R8 ;  /* 0x0000001fff097219 */ /* 0x000fe20000011608 */
[----:B------:R-:W-:Y:S01]  /*1150*/  IMAD.MOV.U32 R8, RZ, RZ, R36 ;  /* 0x000000ffff087224 */ /* 0x000fe200078e0024 */
[----:B------:R-:W-:Y:S01]  /*1160*/  LOP3.LUT R15, RZ, R2, RZ, 0x33, !PT ;  /* 0x00000002ff0f7212 */ /* 0x000fe200078e33ff */
[----:B------:R-:W4:Y:S01]  /*1170*/  LDC R29, c[0x0][0x610] ;  /* 0x00018400ff1d7b82 */ /* 0x000f220000000800 */
[----:B------:R-:W-:Y:S05]  /*1180*/  @!P0 BRA `(.L_x_14) ;  /* 0x0000000000288947 */ /* 0x000fea0003800000 */
[----:B------:R-:W2:Y:S02]  /*1190*/  LDC R13, c[0x0][0x64c] ;  /* 0x00019300ff0d7b82 */ /* 0x000ea40000000800 */
[----:B--2---:R-:W-:-:S05]  /*11a0*/  IADD3 R13, P0, R36, R13, RZ ;  /* 0x0000000d240d7210 */ /* 0x004fca0007f1e0ff */
        /* <DEDUP_REMOVED lines=8> */
.L_x_14:
[----:B---3--:R-:W-:Y:S01]  /*1230*/  SHF.R.U64 R7, R8, R22, R9 ;  /* 0x0000001608077219 */ /* 0x008fe20000001209 */
[----:B-1----:R-:W-:Y:S01]  /*1240*/  VIADD R8, R27, 0xffffffff ;  /* 0xffffffff1b087836 */ /* 0x002fe20000000000 */
[----:B------:R-:W-:Y:S01]  /*1250*/  SHF.L.U32 R2, R28, R31, RZ ;  /* 0x0000001f1c027219 */ /* 0x000fe200000006ff */
[----:B------:R-:W-:Y:S01]  /*1260*/  @P1 IMAD R20, R21, R24, R6 ;  /* 0x0000001815141224 */ /* 0x000fe200078e0206 */
[----:B------:R-:W-:Y:S01]  /*1270*/  LOP3.LUT R15, R34, R15, RZ, 0xc0, !PT ;  /* 0x0000000f220f7212 */ /* 0x000fe200078ec0ff */
[----:B------:R-:W-:Y:S01]  /*1280*/  IMAD.MOV R9, RZ, RZ, -R7 ;  /* 0x000000ffff097224 */ /* 0x000fe200078e0a07 */
[----:B------:R-:W-:Y:S01]  /*1290*/  LOP3.LUT R8, R25, R8, RZ, 0xc0, !PT ;  /* 0x0000000819087212 */ /* 0x000fe200078ec0ff */
[----:B------:R-:W-:Y:S02]  /*12a0*/  IMAD.MOV.U32 R6, RZ, RZ, 0x1 ;  /* 0x00000001ff067424 */ /* 0x000fe400078e00ff */
[----:B------:R-:W-:Y:S02]  /*12b0*/  IMAD R15, R2, R7, R15 ;  /* 0x00000007020f7224 */ /* 0x000fe400078e020f */
[----:B0-----:R-:W-:-:S02]  /*12c0*/  IMAD R2, R9, R26, R36 ;  /* 0x0000001a09027224 */ /* 0x001fc400078e0224 */
[----:B----4-:R-:W-:Y:S02]  /*12d0*/  IMAD R19, R15, R29, R20 ;  /* 0x0000001d0f137224 */ /* 0x010fe400078e0214 */
[--C-:B------:R-:W-:Y:S01]  /*12e0*/  IMAD R2, R2, R27, R8.reuse ;  /* 0x0000001b02027224 */ /* 0x100fe200078e0208 */
[----:B------:R-:W-:-:S04]  /*12f0*/  PRMT R8, R6, 0x7610, R8 ;  /* 0x0000761006087816 */ /* 0x000fc80000000008 */
[----:B------:R-:W-:Y:S02]  /*1300*/  SEL R22, R2, R19, !P1 ;  /* 0x0000001302167207 */ /* 0x000fe40004800000 */
[----:B------:R-:W-:Y:S01]  /*1310*/  SEL R19, R19, R2, !P1 ;  /* 0x0000000213137207 */ /* 0x000fe20004800000 */
[----:B------:R-:W-:-:S07]  /*1320*/  IMAD.MOV.U32 R2, RZ, RZ, R30 ;  /* 0x000000ffff027224 */ /* 0x000fce00078e001e */
.L_x_12:
[----:B------:R-:W-:Y:S05]  /*1330*/  @!P3 BRA `(.L_x_15) ;  /* 0x00000000000cb947 */ /* 0x000fea0003800000 */
[----:B------:R-:W-:Y:S01]  /*1340*/  UCGABAR_WAIT ;  /* 0x0000000000007dc7 */ /* 0x000fe20008000000 */
[----:B------:R-:W-:Y:S01]  /*1350*/  CCTL.IVALL ;  /* 0x00000000ff00798f */ /* 0x000fe20002000000 */
[----:B------:R-:W-:Y:S05]  /*1360*/  BRA `(.L_x_16) ;  /* 0x0000000000047947 */ /* 0x000fea0003800000 */
.L_x_15:
[----:B------:R-:W-:Y:S06]  /*1370*/  BAR.SYNC.DEFER_BLOCKING 0x0 ;  /* 0x0000000000007b1d */ /* 0x000fec0000010000 */
.L_x_16:
[----:B------:R-:W-:Y:S05]  /*1380*/  @!P2 BRA `(.L_x_17) ;  /* 0x000000900080a947 */ /* 0x000fea0003800000 */
[----:B------:R-:W-:-:S13]  /*1390*/  ISETP.GT.U32.AND P0, PT, R35, 0x1, PT ;  /* 0x000000012300780c */ /* 0x000fda0003f04070 */
[----:B------:R-:W-:Y:S05]  /*13a0*/  @P0 EXIT ;  /* 0x000000000000094d */ /* 0x000fea0003800000 */
.L_x_18:
[----:B------:R-:W-:-:S08]  /*13b0*/  NOP ;  /* 0x0000000000007918 */ /* 0x000fd00000000000 */
[----:B------:R-:W1:Y:S02]  /*13c0*/  USETMAXREG.TRY_ALLOC.CTAPOOL UP0, 0xe8 ;  /* 0x000000e8000079c8 */ /* 0x000e640008000600 */
[----:B-1----:R-:W-:-:S13]  /*13d0*/  PLOP3.LUT P0, PT, PT, PT, UP0, 0x80, 0x0 ;  /* 0x000000000000781c */ /* 0x002fda0003f0f008 */
[----:B------:R-:W-:Y:S05]  /*13e0*/  @!P0 BRA `(.L_x_18) ;  /* 0xfffffffc00f08947 */ /* 0x000fea000383ffff */
[----:B------:R-:W-:-:S13]  /*13f0*/  LOP3.LUT P0, RZ, R8, 0xff, RZ, 0xc0, !PT ;  /* 0x000000ff08ff7812 */ /* 0x000fda000780c0ff */
[----:B------:R-:W-:Y:S05]  /*1400*/  @!P0 EXIT ;  /* 0x000000000000894d */ /* 0x000fea0003800000 */
[----:B------:R-:W1:Y:S01]  /*1410*/  S2UR UR4, SR_CgaCtaId ;  /* 0x00000000000479c3 */ /* 0x000e620000008800 */
[----:B--2---:R-:W-:Y:S01]  /*1420*/  VIADD R0, R0, 0xffffffff ;  /* 0xffffffff00007836 */ /* 0x004fe20000000000 */
[CC--:B------:R-:W-:Y:S01]  /*1430*/  LEA.HI R4, R14.reuse, R3.reuse, RZ, 0x2 ;  /* 0x000000030e047211 */ /* 0x0c0fe200078f10ff */
[----:B------:R-:W-:Y:S01]  /*1440*/  UMOV UR41, 0x400 ;  /* 0x0000040000297882 */ /* 0x000fe20000000000 */
[----:B------:R-:W-:Y:S01]  /*1450*/  LEA.HI R14, R14, R3, RZ, 0x5 ;  /* 0x000000030e0e7211 */ /* 0x000fe200078f28ff */
[----:B------:R-:W-:Y:S01]  /*1460*/  UISETP.LT.AND UP0, UPT, UR40, 0x1, UPT ;  /* 0x000000012800788c */ /* 0x000fe2000bf01270 */
[----:B------:R-:W-:Y:S01]  /*1470*/  R2UR UR42, R0 ;  /* 0x00000000002a72ca */ /* 0x000fe200000e0000 */
[----:B------:R-:W-:Y:S01]  /*1480*/  USHF.L.U32 UR44, UR40, 0x1, URZ ;  /* 0x00000001282c7899 */ /* 0x000fe2000800063f */
[--C-:B------:R-:W-:Y:S01]  /*1490*/  SHF.R.S32.HI R156, RZ, 0x2, R4.reuse ;  /* 0x00000002ff9c7819 */ /* 0x100fe20000011404 */
[----:B------:R-:W-:Y:S01]  /*14a0*/  USEL UR43, UR40, 0x1, UP0 ;  /* 0x00000001282b7887 */ /* 0x000fe20008000000 */
[----:B------:R-:W-:-:S02]  /*14b0*/  SHF.R.S32.HI R5, RZ, 0x1f, R4 ;  /* 0x0000001fff057819 */ /* 0x000fc40000011404 */
[----:B------:R-:W-:Y:S01]  /*14c0*/  LOP3.LUT R158, R4, 0xfffffffc, RZ, 0xc0, !PT ;  /* 0xfffffffc049e7812 */ /* 0x000fe200078ec0ff */
[----:B------:R-:W-:Y:S01]  /*14d0*/  UIADD3 UR43, -UR43, UR40, URZ ;  /* 0x000000282b2b7290 */ /* 0x000fe2000fffe13f */
[----:B------:R-:W-:Y:S02]  /*14e0*/  LEA.HI R5, R5, R156, RZ, 0x3 ;  /* 0x0000009c05057211 */ /* 0x000fe400078f18ff */
[----:B------:R-:W-:Y:S01]  /*14f0*/  ISETP.NE.AND P0, PT, R0, RZ, PT ;  /* 0x000000ff0000720c */ /* 0x000fe20003f05270 */
[----:B------:R-:W-:Y:S01]  /*1500*/  IMAD.IADD R158, R3, 0x1, -R158 ;  /* 0x00000001039e7824 */ /* 0x000fe200078e0a9e */
[----:B------:R-:W-:Y:S01]  /*1510*/  LOP3.LUT R5, R5, 0xfffffff8, RZ, 0xc0, !PT ;  /* 0xfffffff805057812 */ /* 0x000fe200078ec0ff */
[----:B------:R-:W-:Y:S01]  /*1520*/  USHF.L.U32 UR42, UR42, 0x3, URZ ;  /* 0x000000032a2a7899 */ /* 0x000fe2000800063f */
[----:B------:R-:W-:Y:S02]  /*1530*/  LOP3.LUT R176, R16, 0x1, RZ, 0xfc, !PT ;  /* 0x0000000110b07812 */ /* 0x000fe400078efcff */
[----:B------:R-:W-:Y:S01]  /*1540*/  SEL R177, RZ, 0x1, P0 ;  /* 0x00000001ffb17807 */ /* 0x000fe20000000000 */
[----:B------:R-:W-:Y:S01]  /*1550*/  IMAD.IADD R156, R156, 0x1, -R5 ;  /* 0x000000019c9c7824 */ /* 0x000fe200078e0a05 */
[----:B-1----:R-:W-:Y:S01]  /*1560*/  ULEA UR41, UR4, UR41, 0x18 ;  /* 0x0000002904297291 */ /* 0x002fe2000f8ec03f */
[----:B------:R-:W-:Y:S01]  /*1570*/  SHF.R.S32.HI R5, RZ, 0x5, R14 ;  /* 0x00000005ff057819 */ /* 0x000fe2000001140e */
[----:B------:R-:W-:Y:S01]  /*1580*/  IMAD.U32 R160, RZ, RZ, UR42 ;  /* 0x0000002affa07e24 */ /* 0x000fe2000f8e00ff */
[----:B------:R-:W-:Y:S01]  /*1590*/  ULDC UR4, c[0x0][0x284] ;  /* 0x0000a10000047ab9 */ /* 0x000fe20000000800 */
[----:B------:R-:W-:Y:S01]  /*15a0*/  UIADD3 UR45, UR41, 0x60, URZ ;  /* 0x00000060292d7890 */ /* 0x000fe2000fffe03f */
[--C-:B------:R-:W-:Y:S01]  /*15b0*/  SHF.R.S32.HI R157, RZ, 0x1f, R156.reuse ;  /* 0x0000001fff9d7819 */ /* 0x100fe2000001149c */
[----:B------:R-:W-:Y:S01]  /*15c0*/  IMAD R163, R5, -0x10, -R156 ;  /* 0xfffffff005a37824 */ /* 0x000fe200078e0a9c */
[----:B------:R-:W-:-:S02]  /*15d0*/  LOP3.LUT R162, R160, 0x8, RZ, 0xc0, !PT ;  /* 0x00000008a0a27812 */ /* 0x000fc400078ec0ff */
[----:B------:R-:W-:Y:S01]  /*15e0*/  LOP3.LUT R160, R160, 0x8, RZ, 0xc, !PT ;  /* 0x00000008a0a07812 */ /* 0x000fe200078e0cff */
[----:B------:R-:W-:Y:S01]  /*15f0*/  IMAD.U32 R159, RZ, RZ, UR45 ;  /* 0x0000002dff9f7e24 */ /* 0x000fe2000f8e00ff */
[----:B------:R-:W-:Y:S01]  /*1600*/  LOP3.LUT R162, R162, 0x18, RZ, 0x3c, !PT ;  /* 0x00000018a2a27812 */ /* 0x000fe200078e3cff */
[----:B------:R-:W-:-:S04]  /*1610*/  IMAD.WIDE R156, R5, 0x10, R156 ;  /* 0x00000010059c7825 */ /* 0x000fc800078e029c */
[----:B------:R-:W-:Y:S02]  /*1620*/  VIADD R161, R159, UR42 ;  /* 0x0000002a9fa17c36 */ /* 0x000fe40008000000 */
[----:B------:R-:W-:-:S07]  /*1630*/  VIADD R163, R163, UR4 ;  /* 0x00000004a3a37c36 */ /* 0x000fce0008000000 */
.L_x_294:
[----:B------:R-:W-:Y:S01]  /*1640*/  SHF.L.U32 R0, R177, 0x1f, RZ ;  /* 0x0000001fb1007819 */ /* 0x000fe200000006ff */
[----:B------:R-:W-:Y:S02]  /*1650*/  ULDC UR4, c[0x0][0x28c] ;  /* 0x0000a30000047ab9 */ /* 0x000fe40000000800 */
[----:B------:R-:W-:Y:S01]  /*1660*/  ISETP.LT.AND P1, PT, RZ, UR4, PT ;  /* 0x00000004ff007c0c */ /* 0x000fe2000bf21270 */
[----:B------:R-:W1:Y:S02]  /*1670*/  SYNCS.PHASECHK.TRANS64.TRYWAIT P0, [R159+UR42], R0 ;  /* 0x000000009f0075a7 */ /* 0x000e64000800016a */
[----:B01-34-:R-:W-:Y:S10]  /*1680*/  @!P0 BRA `(.L_x_19) ;  /* 0x0000009c00f88947 */ /* 0x01bff40003800000 */
.L_x_317:
[----:B------:R-:W-:Y:S05]  /*1690*/  @P1 BRA `(.L_x_20) ;  /* 0x0000000000401947 */ /* 0x000fea0003800000 */
[----:B-1----:R-:W-:Y:S01]  /*16a0*/  MOV R0, 0x0 ;  /* 0x0000000000007802 */ /* 0x002fe20000000f00 */
[----:B------:R-:W-:Y:S01]  /*16b0*/  ULDC.64 UR4, c[0x4][0x68] ;  /* 0x01001a0000047ab9 */ /* 0x000fe20000000a00 */
[----:B------:R-:W-:Y:S01]  /*16c0*/  ULDC.64 UR6, c[0x4][0x8] ;  /* 0x0100020000067ab9 */ /* 0x000fe20000000a00 */
[----:B------:R-:W-:Y:S01]  /*16d0*/  IMAD.U32 R4, RZ, RZ, UR4 ;  /* 0x00000004ff047e24 */ /* 0x000fe2000f8e00ff */
[----:B------:R1:W2:Y:S01]  /*16e0*/  LDC.64 R14, c[0x4][R0] ;  /* 0x01000000000e7b82 */ /* 0x0002a20000000a00 */
[----:B------:R-:W-:Y:S01]  /*16f0*/  IMAD.U32 R5, RZ, RZ, UR5 ;  /* 0x00000005ff057e24 */ /* 0x000fe2000f8e00ff */
[----:B------:R-:W-:Y:S01]  /*1700*/  ULDC.64 UR4, c[0x4][0x70] ;  /* 0x01001c0000047ab9 */ /* 0x000fe20000000a00 */
[----:B------:R-:W-:Y:S02]  /*1710*/  IMAD.U32 R10, RZ, RZ, UR6 ;  /* 0x00000006ff0a7e24 */ /* 0x000fe4000f8e00ff */
[----:B------:R-:W-:Y:S02]  /*1720*/  IMAD.U32 R6, RZ, RZ, UR4 ;  /* 0x00000004ff067e24 */ /* 0x000fe4000f8e00ff */
[----:B------:R-:W-:-:S02]  /*1730*/  IMAD.U32 R7, RZ, RZ, UR5 ;  /* 0x00000005ff077e24 */ /* 0x000fc4000f8e00ff */
[----:B------:R-:W-:Y:S02]  /*1740*/  IMAD.U32 R11, RZ, RZ, UR7 ;  /* 0x00000007ff0b7e24 */ /* 0x000fe4000f8e00ff */
[----:B------:R-:W-:Y:S02]  /*1750*/  IMAD.MOV.U32 R8, RZ, RZ, 0x1e1 ;  /* 0x000001e1ff087424 */ /* 0x000fe400078e00ff */
[----:B0-----:R-:W-:Y:S02]  /*1760*/  IMAD.MOV.U32 R12, RZ, RZ, 0x1 ;  /* 0x00000001ff0c7424 */ /* 0x001fe400078e00ff */
[----:B-1----:R-:W-:-:S07]  /*1770*/  IMAD.MOV.U32 R13, RZ, RZ, RZ ;  /* 0x000000ffff0d7224 */ /* 0x002fce00078e00ff */
[----:B------:R-:W-:-:S07]  /*1780*/  LEPC R20, `(.L_x_20) ;  /* 0x000000001014794e */ /* 0x000fce0000000000 */
[----:B--2--5:R-:W-:Y:S05]  /*1790*/  CALL.ABS.NOINC R14 ;  /* 0x000000000e007343 */ /* 0x024fea0003c00000 */
.L_x_20:
[----:B------:R-:W-:-:S13]  /*17a0*/  ISETP.NE.AND P0, PT, R176, 0x3, PT ;  /* 0x00000003b000780c */ /* 0x000fda0003f05270 */
[----:B------:R-:W-:Y:S05]  /*17b0*/  @!P0 BRA `(.L_x_21) ;  /* 0x0000000000048947 */ /* 0x000fea0003800000 */
[----:B------:R-:W-:Y:S01]  /*17c0*/  BPT.TRAP 0x1 ;  /* 0x000000040000795c */ /* 0x000fe20000300000 */
.L_x_21:
[----:B------:R-:W-:Y:S02]  /*17d0*/  IMAD.U32 R3, RZ, RZ, UR38 ;  /* 0x00000026ff037e24 */ /* 0x000fe4000f8e00ff */
[----:B-1----:R-:W-:-:S03]  /*17e0*/  IMAD.U32 R0, RZ, RZ, UR39 ;  /* 0x00000027ff007e24 */ /* 0x002fc6000f8e00ff */
[----:B------:R-:W-:Y:S02]  /*17f0*/  LEA R3, R3, UR41, 0x3 ;  /* 0x0000002903037c11 */ /* 0x000fe4000f8e18ff */
[----:B------:R-:W-:-:S04]  /*1800*/  SHF.L.U32 R0, R0, 0x1f, RZ ;  /* 0x0000001f00007819 */ /* 0x000fc800000006ff */
[----:B------:R1:W2:Y:S01]  /*1810*/  SYNCS.PHASECHK.TRANS64.TRYWAIT P1, [R3+URZ], R0 ;  /* 0x00000000030075a7 */ /* 0x0002a2000802017f */
[----:B------:R-:W-:Y:S05]  /*1820*/  @!P0 BRA `(.L_x_22) ;  /* 0x0000000000048947 */ /* 0x000fea0003800000 */
[----:B------:R-:W-:Y:S01]  /*1830*/  BPT.TRAP 0x1 ;  /* 0x000000040000795c */ /* 0x000fe20000300000 */
.L_x_22:
[----:B------:R-:W-:-:S05]  /*1840*/  IMAD.U32 R4, RZ, RZ, UR43 ;  /* 0x0000002bff047e24 */ /* 0x000fca000f8e00ff */
[----:B------:R-:W-:Y:S01]  /*1850*/  ISETP.GE.AND P2, PT, R4, 0x1, PT ;  /* 0x000000010400780c */ /* 0x000fe20003f46270 */
[----:B--2---:R-:W-:-:S12]  /*1860*/  @P1 BRA `(.L_x_23) ;  /* 0x0000000000081947 */ /* 0x004fd80003800000 */
[----:B------:R-:W2:Y:S02]  /*1870*/  SYNCS.PHASECHK.TRANS64.TRYWAIT P1, [R3+URZ], R0 ;  /* 0x00000000030075a7 */ /* 0x000ea4000802017f */
[----:B--2---:R-:W-:Y:S05]  /*1880*/  @!P1 BRA `(.L_x_24) ;  /* 0x0000009c008c9947 */ /* 0x004fea0003800000 */
.L_x_23:
[----:B------:R-:W-:Y:S05]  /*1890*/  WARPSYNC.ALL ;  /* 0x0000000000007948 */ /* 0x000fea0003800000 */
[----:B------:R-:W-:Y:S01]  /*18a0*/  UIADD3 UR4, UR41, 0x180, URZ ;  /* 0x0000018029047890 */ /* 0x000fe2000fffe03f */
[----:B------:R-:W-:Y:S01]  /*18b0*/  WARPGROUP.ARRIVE ;  /* 0x00000000000079c5 */ /* 0x000fe20000000000 */
[----:B------:R-:W-:Y:S02]  /*18c0*/  UIADD3 UR5, UR41, 0xa180, URZ ;  /* 0x0000a18029057890 */ /* 0x000fe4000fffe03f */
[----:B------:R-:W-:Y:S02]  /*18d0*/  USHF.R.U32.HI UR4, URZ, 0x4, UR4 ;  /* 0x000000043f047899 */ /* 0x000fe40008011604 */
[----:B------:R-:W-:-:S02]  /*18e0*/  USHF.R.U32.HI UR5, URZ, 0x4, UR5 ;  /* 0x000000043f057899 */ /* 0x000fc40008011605 */
[----:B------:R-:W-:Y:S02]  /*18f0*/  ULOP3.LUT UR4, UR4, 0x3fff, URZ, 0xc0, !UPT ;  /* 0x00003fff04047892 */ /* 0x000fe4000f8ec03f */
[----:B------:R-:W-:Y:S02]  /*1900*/  ULOP3.LUT UR5, UR5, 0x3fff, URZ, 0xc0, !UPT ;  /* 0x00003fff05057892 */ /* 0x000fe4000f8ec03f */
[----:B------:R-:W-:Y:S02]  /*1910*/  ULOP3.LUT UR8, UR4, 0x10000, URZ, 0xfc, !UPT ;  /* 0x0001000004087892 */ /* 0x000fe4000f8efc3f */
[----:B------:R-:W-:Y:S02]  /*1920*/  ULOP3.LUT UR9, UR5, 0x10000, URZ, 0xfc, !UPT ;  /* 0x0001000005097892 */ /* 0x000fe4000f8efc3f */
[----:B------:R-:W-:Y:S02]  /*1930*/  ULEA UR10, UR38, UR8, 0x9 ;  /* 0x00000008260a7291 */ /* 0x000fe4000f8e483f */
[----:B------:R-:W-:Y:S01]  /*1940*/  ULEA UR11, UR38, UR9, 0xb ;  /* 0x00000009260b7291 */ /* 0x000fe2000f8e583f */
[----:B------:R-:W-:Y:S01]  /*1950*/  UMOV UR5, 0x40000040 ;  /* 0x4000004000057882 */ /* 0x000fe20000000000 */
[----:B------:R-:W-:-:S03]  /*1960*/  UMOV UR7, 0x40000040 ;  /* 0x4000004000077882 */ /* 0x000fc60000000000 */
[----:B------:R-:W-:Y:S02]  /*1970*/  UMOV UR4, UR10 ;  /* 0x0000000a00047c82 */ /* 0x000fe40008000000 */
[----:B------:R-:W-:Y:S02]  /*1980*/  UMOV UR6, UR11 ;  /* 0x0000000b00067c82 */ /* 0x000fe40008000000 */
[----:B------:R-:W-:Y:S01]  /*1990*/  HGMMA.64x256x8.F32.TF32 R24, gdesc[UR4], RZ, !UPT, gsb0 ;  /* 0x07e00000041879f0 */ /* 0x000fe2000c0028ff */
[----:B------:R-:W-:Y:S02]  /*19a0*/  UIADD3 UR4, UR10, 0x2, URZ ;  /* 0x000000020a047890 */ /* 0x000fe4000fffe03f */
[----:B------:R-:W-:Y:S01]  /*19b0*/  UIADD3 UR6, UR11, 0x2, URZ ;  /* 0x000000020b067890 */ /* 0x000fe2000fffe03f */
[----:B------:R-:W-:Y:S01]  /*19c0*/  UMOV UR5, 0x40000040 ;  /* 0x4000004000057882 */ /* 0x000fe20000000000 */
[----:B------:R-:W-:Y:S01]  /*19d0*/  UMOV UR7, 0x40000040 ;  /* 0x4000004000077882 */ /* 0x000fe20000000000 */
[----:B------:R-:W-:-:S02]  /*19e0*/  WARPGROUP.DEPBAR.LE gsb0, 0x0 ;  /* 0x00008000000079c5 */ /* 0x000fc40000010000 */
[----:B------:R-:W-:-:S15]  /*19f0*/  WARPGROUP.ARRIVE ;  /* 0x00000000000079c5 */ /* 0x000fde0000000000 */
[----:B------:R-:W-:-:S05]  /*1a00*/  NOP ;  /* 0x0000000000007918 */ /* 0x000fca0000000000 */
[----:B------:R-:W-:Y:S01]  /*1a10*/  HGMMA.64x256x8.F32.TF32 R24, gdesc[UR4], R24, gsb0 ;  /* 0x07e00000041879f0 */ /* 0x000fe20008002818 */
[----:B------:R-:W-:Y:S02]  /*1a20*/  UIADD3 UR4, UR10, 0x4, URZ ;  /* 0x000000040a047890 */ /* 0x000fe4000fffe03f */
[----:B------:R-:W-:Y:S01]  /*1a30*/  UIADD3 UR6, UR11, 0x4, URZ ;  /* 0x000000040b067890 */ /* 0x000fe2000fffe03f */
[----:B------:R-:W-:Y:S01]  /*1a40*/  UMOV UR5, 0x40000040 ;  /* 0x4000004000057882 */ /* 0x000fe20000000000 */
[----:B------:R-:W-:Y:S01]  /*1a50*/  UMOV UR7, 0x40000040 ;  /* 0x4000004000077882 */ /* 0x000fe20000000000 */
[----:B------:R-:W-:Y:S02]  /*1a60*/  WARPGROUP.DEPBAR.LE gsb0, 0x0 ;  /* 0x00008000000079c5 */ /* 0x000fe40000010000 */
        /* <DEDUP_REMOVED lines=10> */
[----:B------:R-:W-:Y:S03]  /*1b10*/  HGMMA.64x256x8.F32.TF32 R24, gdesc[UR4], R24, gsb0 ;  /* 0x07e00000041879f0 */ /* 0x000fe60008002818 */
[----:B------:R-:W-:Y:S02]  /*1b20*/  WARPGROUP.DEPBAR.LE gsb0, 0x0 ;  /* 0x00008000000079c5 */ /* 0x000fe40000010000 */
[----:B------:R-:W-:Y:S05]  /*1b30*/  @!P2 BRA `(.L_x_25) ;  /* 0x000000040020a947 */ /* 0x000fea0003800000 */
[----:B------:R-:W-:Y:S01]  /*1b40*/  UIADD3 UR4, UR38, 0x1, URZ ;  /* 0x0000000126047890 */ /* 0x000fe2000fffe03f */
[----:B-12---:R-:W-:Y:S02]  /*1b50*/  IMAD.U32 R0, RZ, RZ, UR43 ;  /* 0x0000002bff007e24 */ /* 0x006fe4000f8e00ff */
[----:B------:R-:W-:Y:S01]  /*1b60*/  IMAD.U32 R3, RZ, RZ, UR38 ;  /* 0x00000026ff037e24 */ /* 0x000fe2000f8e00ff */
[----:B------:R-:W-:-:S04]  /*1b70*/  UISETP.NE.AND UP0, UPT, UR4, 0x5, UPT ;  /* 0x000000050400788c */ /* 0x000fc8000bf05270 */
[----:B------:R-:W-:Y:S02]  /*1b80*/  USEL UR5, URZ, 0x1, UP0 ;  /* 0x000000013f057887 */ /* 0x000fe40008000000 */
[----:B------:R-:W-:Y:S02]  /*1b90*/  USEL UR10, UR4, URZ, UP0 ;  /* 0x0000003f040a7287 */ /* 0x000fe40008000000 */
[----:B------:R-:W-:-:S06]  /*1ba0*/  ULOP3.LUT UR5, UR39, UR5, URZ, 0x3c, !UPT ;  /* 0x0000000527057292 */ /* 0x000fcc000f8e3c3f */
[----:B------:R-:W-:-:S07]  /*1bb0*/  IMAD.U32 R6, RZ, RZ, UR5 ;  /* 0x00000005ff067e24 */ /* 0x000fce000f8e00ff */
.L_x_32:
[----:B------:R-:W-:Y:S05]  /*1bc0*/  @!P0 BRA `(.L_x_26) ;  /* 0x0000000000048947 */ /* 0x000fea0003800000 */
[----:B------:R-:W-:Y:S01]  /*1bd0*/  BPT.TRAP 0x1 ;  /* 0x000000040000795c */ /* 0x000fe20000300000 */
.L_x_26:
[----:B------:R-:W-:Y:S01]  /*1be0*/  ULEA UR4, UR10, UR41, 0x3 ;  /* 0x000000290a047291 */ /* 0x000fe2000f8e183f */
[----:B------:R-:W-:-:S08]  /*1bf0*/  SHF.L.U32 R4, R6, 0x1f, RZ ;  /* 0x0000001f06047819 */ /* 0x000fd000000006ff */
[----:B------:R1:W2:Y:S01]  /*1c00*/  SYNCS.PHASECHK.TRANS64.TRYWAIT P1, [UR4], R4 ;  /* 0x00000004ff0075a7 */ /* 0x0002a20008020144 */
[----:B------:R-:W-:Y:S05]  /*1c10*/  @!P0 BRA `(.L_x_27) ;  /* 0x0000000000048947 */ /* 0x000fea0003800000 */
[----:B------:R-:W-:Y:S01]  /*1c20*/  BPT.TRAP 0x1 ;  /* 0x000000040000795c */ /* 0x000fe20000300000 */
.L_x_27:
[----:B--2---:R-:W-:Y:S05]  /*1c30*/  @P1 BRA `(.L_x_28) ;  /* 0x0000000000081947 */ /* 0x004fea0003800000 */
[----:B------:R-:W2:Y:S02]  /*1c40*/  SYNCS.PHASECHK.TRANS64.TRYWAIT P1, [UR4], R4 ;  /* 0x00000004ff0075a7 */ /* 0x000ea40008020144 */
[----:B--2---:R-:W-:Y:S05]  /*1c50*/  @!P1 BRA `(.L_x_29) ;  /* 0x0000009800ac9947 */ /* 0x004fea0003800000 */
.L_x_28:
[----:B------:R-:W-:Y:S01]  /*1c60*/  ULEA UR11, UR10, UR8, 0x9 ;  /* 0x000000080a0b7291 */ /* 0x000fe2000f8e483f */
[----:B------:R-:W-:Y:S01]  /*1c70*/  WARPGROUP.ARRIVE ;  /* 0x00000000000079c5 */ /* 0x000fe20000000000 */
[----:B------:R-:W-:Y:S01]  /*1c80*/  ULEA UR12, UR10, UR9, 0xb ;  /* 0x000000090a0c7291 */ /* 0x000fe2000f8e583f */
[----:B------:R-:W-:Y:S01]  /*1c90*/  UMOV UR5, 0x40000040 ;  /* 0x4000004000057882 */ /* 0x000fe20000000000 */
[----:B------:R-:W-:-:S03]  /*1ca0*/  UMOV UR7, 0x40000040 ;  /* 0x4000004000077882 */ /* 0x000fc60000000000 */
[----:B------:R-:W-:Y:S02]  /*1cb0*/  UMOV UR4, UR11 ;  /* 0x0000000b00047c82 */ /* 0x000fe40008000000 */
[----:B------:R-:W-:Y:S02]  /*1cc0*/  UMOV UR6, UR12 ;  /* 0x0000000c00067c82 */ /* 0x000fe40008000000 */
[----:B------:R-:W-:Y:S01]  /*1cd0*/  HGMMA.64x256x8.F32.TF32 R24, gdesc[UR4], R24, gsb0 ;  /* 0x07e00000041879f0 */ /* 0x000fe20008002818 */
        /* <DEDUP_REMOVED lines=26> */
[----:B------:R-:W-:Y:S01]  /*1e80*/  BPT.TRAP 0x1 ;  /* 0x000000040000795c */ /* 0x000fe20000300000 */
.L_x_30:
[----:B------:R-:W-:-:S13]  /*1e90*/  ISETP.NE.AND P1, PT, R155, RZ, PT ;  /* 0x000000ff9b00720c */ /* 0x000fda0003f25270 */
[----:B-12---:R-:W-:-:S05]  /*1ea0*/  @P1 LEA R4, R3, UR41, 0x3 ;  /* 0x0000002903041c11 */ /* 0x006fca000f8e18ff */
[----:B------:R-:W-:-:S05]  /*1eb0*/  @P1 VIADD R5, R4, 0x28 ;  /* 0x0000002804051836 */ /* 0x000fca0000000000 */
[----:B------:R-:W-:-:S04]  /*1ec0*/  @P1 PRMT R5, R152, 0x654, R5 ;  /* 0x0000065498051816 */ /* 0x000fc80000000005 */
[----:B------:R1:W-:Y:S01]  /*1ed0*/  @P1 SYNCS.ARRIVE.TRANS64.RED.A1T0 RZ, [R5+URZ], RZ ;  /* 0x000000ff05ff19a7 */ /* 0x0003e2000810043f */
[----:B------:R-:W-:-:S13]  /*1ee0*/  ISETP.GT.U32.AND P1, PT, R16, 0x1, PT ;  /* 0x000000011000780c */ /* 0x000fda0003f24070 */
[----:B-1----:R-:W-:Y:S05]  /*1ef0*/  @P1 BRA `(.L_x_31) ;  /* 0x0000000000041947 */ /* 0x002fea0003800000 */
[----:B------:R-:W-:Y:S01]  /*1f00*/  BPT.TRAP 0x1 ;  /* 0x000000040000795c */ /* 0x000fe20000300000 */
.L_x_31:
[----:B------:R-:W-:Y:S01]  /*1f10*/  UIADD3 UR10, UR10, 0x1, URZ ;  /* 0x000000010a0a7890 */ /* 0x000fe2000fffe03f */
[C---:B------:R-:W-:Y:S01]  /*1f20*/  ISETP.GT.AND P2, PT, R0.reuse, 0x1, PT ;  /* 0x000000010000780c */ /* 0x040fe20003f44270 */
[----:B------:R-:W-:Y:S02]  /*1f30*/  VIADD R3, R3, 0x1 ;  /* 0x0000000103037836 */ /* 0x000fe40000000000 */
[----:B------:R-:W-:Y:S01]  /*1f40*/  UISETP.NE.AND UP0, UPT, UR10, 0x5, UPT ;  /* 0x000000050a00788c */ /* 0x000fe2000bf05270 */
[----:B------:R-:W-:Y:S02]  /*1f50*/  VIADD R0, R0, 0xffffffff ;  /* 0xffffffff00007836 */ /* 0x000fe40000000000 */
[C---:B------:R-:W-:Y:S01]  /*1f60*/  ISETP.NE.AND P1, PT, R3.reuse, 0x5, PT ;  /* 0x000000050300780c */ /* 0x040fe20003f25270 */
[----:B------:R-:W-:Y:S02]  /*1f70*/  USEL UR4, URZ, 0x1, UP0 ;  /* 0x000000013f047887 */ /* 0x000fe40008000000 */
[----:B------:R-:W-:Y:S01]  /*1f80*/  USEL UR10, UR10, URZ, UP0 ;  /* 0x0000003f0a0a7287 */ /* 0x000fe20008000000 */
[----:B------:R-:W-:-:S03]  /*1f90*/  SEL R3, R3, RZ, P1 ;  /* 0x000000ff03037207 */ /* 0x000fc60000800000 */
[----:B------:R-:W-:Y:S01]  /*1fa0*/  LOP3.LUT R6, R6, UR4, RZ, 0x3c, !PT ;  /* 0x0000000406067c12 */ /* 0x000fe2000f8e3cff */
[----:B------:R-:W-:Y:S07]  /*1fb0*/  @P2 BRA `(.L_x_32) ;  /* 0xfffffffc00002947 */ /* 0x000fee000383ffff */
.L_x_25:
[----:B-12---:R-:W1:Y:S01]  /*1fc0*/  LDC R0, c[0x0][0x28c] ;  /* 0x0000a300ff007b82 */ /* 0x006e620000000800 */
[----:B------:R2:W-:Y:S01]  /*1fd0*/  SYNCS.ARRIVE.TRANS64.A1T0 RZ, [R160+UR45], RZ ;  /* 0x000000ffa0ff79a7 */ /* 0x0005e2000810002d */
[----:B-1----:R-:W-:-:S13]  /*1fe0*/  ISETP.GE.AND P1, PT, R0, 0x1, PT ;  /* 0x000000010000780c */ /* 0x002fda0003f26270 */
[----:B--2---:R-:W-:Y:S05]  /*1ff0*/  @!P1 BRA `(.L_x_33) ;  /* 0x0000000000449947 */ /* 0x004fea0003800000 */
[----:B------:R-:W-:Y:S05]  /*2000*/  @!P0 BRA `(.L_x_34) ;  /* 0x0000000000048947 */ /* 0x000fea0003800000 */
[----:B------:R-:W-:Y:S01]  /*2010*/  BPT.TRAP 0x1 ;  /* 0x000000040000795c */ /* 0x000fe20000300000 */
.L_x_34:
[----:B------:R-:W-:-:S13]  /*2020*/  ISETP.NE.AND P0, PT, R155, RZ, PT ;  /* 0x000000ff9b00720c */ /* 0x000fda0003f05270 */
[----:B------:R-:W-:-:S05]  /*2030*/  VOTEU.ANY UP0, P0 ;  /* 0x00000000003f7886 */ /* 0x000fca0000000100 */
[----:B------:R-:W-:-:S06]  /*2040*/  @UP0 UIADD3 UR4, UR43, UR38, URZ ;  /* 0x000000262b040290 */ /* 0x000fcc000fffe03f */
[----:B------:R-:W-:Y:S02]  /*2050*/  IMAD.U32 R4, RZ, RZ, UR4 ;  /* 0x00000004ff047e24 */ /* 0x000fe4000f8e00ff */
[----:B------:R-:W-:Y:S02]  /*2060*/  IMAD.U32 R3, RZ, RZ, UR4 ;  /* 0x00000004ff037e24 */ /* 0x000fe4000f8e00ff */
[----:B------:R-:W-:-:S05]  /*2070*/  @P0 IMAD.WIDE.U32 R4, R4, -0x33333333, RZ ;  /* 0xcccccccd04040825 */ /* 0x000fca00078e00ff */
[----:B------:R-:W-:-:S05]  /*2080*/  @P0 SHF.R.U32.HI R0, RZ, 0x2, R5 ;  /* 0x00000002ff000819 */ /* 0x000fca0000011605 */
[----:B------:R-:W-:-:S05]  /*2090*/  @P0 IMAD R0, R0, -0x5, R3 ;  /* 0xfffffffb00000824 */ /* 0x000fca00078e0203 */
[----:B------:R-:W-:-:S05]  /*20a0*/  @P0 LEA R0, R0, UR41, 0x3 ;  /* 0x0000002900000c11 */ /* 0x000fca000f8e18ff */
[----:B------:R-:W-:-:S05]  /*20b0*/  @P0 VIADD R3, R0, 0x28 ;  /* 0x0000002800030836 */ /* 0x000fca0000000000 */
[----:B------:R-:W-:-:S04]  /*20c0*/  @P0 PRMT R3, R152, 0x654, R3 ;  /* 0x0000065498030816 */ /* 0x000fc80000000003 */
[----:B------:R1:W-:Y:S01]  /*20d0*/  @P0 SYNCS.ARRIVE.TRANS64.RED.A1T0 RZ, [R3+URZ], RZ ;  /* 0x000000ff03ff09a7 */ /* 0x0003e2000810043f */
[----:B------:R-:W-:-:S13]  /*20e0*/  ISETP.GT.U32.AND P0, PT, R16, 0x1, PT ;  /* 0x000000011000780c */ /* 0x000fda0003f04070 */
[----:B-1----:R-:W-:Y:S05]  /*20f0*/  @P0 BRA `(.L_x_33) ;  /* 0x0000000000040947 */ /* 0x002fea0003800000 */
[----:B------:R-:W-:Y:S01]  /*2100*/  BPT.TRAP 0x1 ;  /* 0x000000040000795c */ /* 0x000fe20000300000 */
.L_x_33:
[----:B------:R-:W-:Y:S01]  /*2110*/  SHF.L.U32 R0, R177, 0x1f, RZ ;  /* 0x0000001fb1007819 */ /* 0x000fe200000006ff */
[----:B------:R-:W-:Y:S01]  /*2120*/  UIADD3 UR38, UR44, UR38, URZ ;  /* 0x000000262c267290 */ /* 0x000fe2000fffe03f */
[----:B------:R-:W1:Y:S01]  /*2130*/  LDC R7, c[0x0][0x288] ;  /* 0x0000a200ff077b82 */ /* 0x000e620000000800 */
[----:B------:R-:W-:Y:S01]  /*2140*/  UISETP.GE.U32.AND UP1, UPT, UR44, 0x5, UPT ;  /* 0x000000052c00788c */ /* 0x000fe2000bf26070 */
[----:B------:R-:W-:Y:S01]  /*2150*/  IMAD.SHL.U32 R8, R158, 0x2, RZ ;  /* 0x000000029e087824 */ /* 0x000fe200078e00ff */
[----:B------:R-:W-:Y:S02]  /*2160*/  UISETP.GT.U32.AND UP0, UPT, UR38, 0x4, UPT ;  /* 0x000000042600788c */ /* 0x000fe4000bf04070 */
[----:B------:R-:W-:Y:S02]  /*2170*/  UIMAD.WIDE.U32 UR4, UR38, -0x33333333, URZ ;  /* 0xcccccccd260478a5 */ /* 0x000fe4000f8e003f */
[----:B------:R-:W-:Y:S01]  /*2180*/  UISETP.LT.U32.AND UP0, UPT, UR44, 0x5, UP0 ;  /* 0x000000052c00788c */ /* 0x000fe20008701070 */
[----:B------:R-:W2:Y:S01]  /*2190*/  SYNCS.PHASECHK.TRANS64.TRYWAIT P0, [R159+UR42+0x10], R0 ;  /* 0x000010009f0075a7 */ /* 0x000ea2000800016a */
[----:B------:R-:W-:Y:S01]  /*21a0*/  USHF.R.U32.HI UR4, URZ, 0x2, UR5 ;  /* 0x000000023f047899 */ /* 0x000fe20008011605 */
[----:B------:R-:W-:Y:S01]  /*21b0*/  SHF.R.S32.HI R9, RZ, 0x1f, R8 ;  /* 0x0000001fff097819 */ /* 0x000fe20000011408 */
[----:B------:R-:W-:-:S02]  /*21c0*/  USEL UR6, URZ, 0x1, !UP0 ;  /* 0x000000013f067887 */ /* 0x000fc4000c000000 */
[----:B------:R-:W-:Y:S02]  /*21d0*/  UIMAD UR38, UR4, -0x5, UR38 ;  /* 0xfffffffb042678a4 */ /* 0x000fe4000f8e0226 */
[----:B------:R-:W-:-:S04]  /*21e0*/  ULOP3.LUT UR39, UR39, UR6, URZ, 0x3c, !UPT ;  /* 0x0000000627277292 */ /* 0x000fc8000f8e3c3f */
[----:B------:R-:W-:Y:S01]  /*21f0*/  @UP1 ULOP3.LUT UR39, UR39, 0x1, UR4, 0x78, !UPT ;  /* 0x0000000127271892 */ /* 0x000fe2000f8e7804 */
[----:B-12---:R-:W-:Y:S11]  /*2200*/  @!P0 BRA `(.L_x_35) ;  /* 0x0000009400588947 */ /* 0x006ff60003800000 */
.L_x_318:
[----:B------:R-:W-:Y:S01]  /*2210*/  IMAD.SHL.U32 R6, R19, 0x40, RZ ;  /* 0x0000004013067824 */ /* 0x000fe200078e00ff */
[----:B------:R-:W-:Y:S01]  /*2220*/  ULDC UR6, c[0x0][0x284] ;  /* 0x0000a10000067ab9 */ /* 0x000fe20000000800 */
[----:B0-----:R-:W-:Y:S01]  /*2230*/  IMAD.SHL.U32 R12, R22, 0x100, RZ ;  /* 0x00000100160c7824 */ /* 0x001fe200078e00ff */
[----:B------:R-:W-:Y:S01]  /*2240*/  SHF.R.S32.HI R167, RZ, 0x1f, R2 ;  /* 0x0000001fffa77819 */ /* 0x000fe20000011402 */
[----:B------:R-:W-:Y:S01]  /*2250*/  ULDC.64 UR4, c[0x0][0x5d0] ;  /* 0x0001740000047ab9 */ /* 0x000fe20000000a00 */
[----:B------:R-:W-:Y:S01]  /*2260*/  ISETP.GE.AND P0, PT, R6, UR6, PT ;  /* 0x0000000606007c0c */ /* 0x000fe2000bf06270 */
[----:B------:R-:W-:Y:S01]  /*2270*/  IMAD.WIDE.U32 R4, R2, UR4, R8 ;  /* 0x0000000402047c25 */ /* 0x000fe2000f8e0008 */
[----:B------:R-:W-:Y:S02]  /*2280*/  SHF.R.S32.HI R13, RZ, 0x1f, R12 ;  /* 0x0000001fff0d7819 */ /* 0x000fe4000001140c */
[C---:B------:R-:W-:Y:S01]  /*2290*/  ISETP.GE.OR P0, PT, R12.reuse, R7, P0 ;  /* 0x000000070c00720c */ /* 0x040fe20000706670 */
[----:B------:R-:W-:Y:S01]  /*22a0*/  IMAD R3, R167, UR4, RZ ;  /* 0x00000004a7037c24 */ /* 0x000fe2000f8e02ff */
[----:B------:R-:W-:-:S03]  /*22b0*/  IADD3 R168, P1, R12, R4, RZ ;  /* 0x000000040ca87210 */ /* 0x000fc60007f3e0ff */
[----:B------:R-:W-:-:S05]  /*22c0*/  IMAD R3, R2, UR5, R3 ;  /* 0x0000000502037c24 */ /* 0x000fca000f8e0203 */
[----:B------:R-:W-:-:S03]  /*22d0*/  IADD3.X R169, R13, R5, R3, P1, !PT ;  /* 0x000000050da97210 */ /* 0x000fc60000ffe403 */
[----:B------:R-:W-:Y:S05]  /*22e0*/  @P0 BRA `(.L_x_36) ;  /* 0x0000007800f80947 */ /* 0x000fea0003800000 */
[----:B------:R-:W0:Y:S01]  /*22f0*/  LDC.64 R10, c[0x0][0x5c8] ;  /* 0x00017200ff0a7b82 */ /* 0x000e220000000a00 */
[----:B-----5:R-:W-:Y:S01]  /*2300*/  FSETP.NEU.AND P0, PT, R154, RZ, PT ;  /* 0x000000ff9a00720b */ /* 0x020fe20003f0d000 */
[----:B------:R-:W-:Y:S01]  /*2310*/  IMAD R3, R158, -0x2, R7 ;  /* 0xfffffffe9e037824 */ /* 0x000fe200078e0207 */
[----:B------:R-:W-:Y:S01]  /*2320*/  BSSY B0, `(.L_x_36) ;  /* 0x00007ba000007945 */ /* 0x000fe20003800000 */
[----:B------:R-:W-:-:S04]  /*2330*/  IMAD.WIDE R164, R19, 0x40, R156 ;  /* 0x0000004013a47825 */ /* 0x000fc800078e029c */
[----:B-1----:R-:W-:Y:S02]  /*2340*/  IMAD.IADD R0, R3, 0x1, -R12 ;  /* 0x0000000103007824 */ /* 0x002fe400078e0a0c */
[----:B------:R-:W-:-:S03]  /*2350*/  IMAD.IADD R3, R163, 0x1, -R6 ;  /* 0x00000001a3037824 */ /* 0x000fc600078e0a06 */
[----:B------:R-:W-:-:S04]  /*2360*/  ISETP.GT.AND P2, PT, R0, RZ, PT ;  /* 0x000000ff0000720c */ /* 0x000fc80003f44270 */
[----:B------:R-:W-:Y:S01]  /*2370*/  ISETP.GT.AND P4, PT, R3, RZ, P2 ;  /* 0x000000ff0300720c */ /* 0x000fe20001784270 */
[-C--:B0-----:R-:W-:Y:S02]  /*2380*/  IMAD R4, R165, R10.reuse, RZ ;  /* 0x0000000aa5047224 */ /* 0x081fe400078e02ff */
[----:B------:R-:W-:-:S04]  /*2390*/  IMAD.WIDE.U32 R168, R164, R10, R168 ;  /* 0x0000000aa4a87225 */ /* 0x000fc800078e00a8 */
[----:B------:R-:W-:-:S04]  /*23a0*/  IMAD R5, R164, R11, R4 ;  /* 0x0000000ba4057224 */ /* 0x000fc800078e0204 */
[----:B------:R-:W-:Y:S01]  /*23b0*/  IMAD.IADD R179, R169, 0x1, R5 ;  /* 0x00000001a9b37824 */ /* 0x000fe200078e0205 */
[----:B------:R-:W-:Y:S06]  /*23c0*/  @!P0 BRA `(.L_x_37) ;  /* 0x0000005400948947 */ /* 0x000fec0003800000 */
[----:B------:R-:W0:Y:S01]  /*23d0*/  LDC.64 R20, c[0x0][0x5b8] ;  /* 0x00016e00ff147b82 */ /* 0x000e220000000a00 */
[----:B------:R-:W-:-:S07]  /*23e0*/  ULDC.64 UR4, c[0x0][0x5c0] ;  /* 0x0001700000047ab9 */ /* 0x000fce0000000a00 */
[----:B------:R-:W1:Y:S08]  /*23f0*/  LDC.64 R170, c[0x0][0x5b0] ;  /* 0x00016c00ffaa7b82 */ /* 0x000e700000000a00 */
[----:B------:R-:W2:Y:S01]  /*2400*/  LDC.64 R14, c[0x0][0x5a8] ;  /* 0x00016a00ff0e7b82 */ /* 0x000ea20000000a00 */
[-C--:B0-----:R-:W-:Y:S02]  /*2410*/  IMAD R6, R167, R20.reuse, RZ ;  /* 0x00000014a7067224 */ /* 0x081fe400078e02ff */
[----:B------:R-:W-:-:S04]  /*2420*/  IMAD.WIDE.U32 R4, R2, R20, R8 ;  /* 0x0000001402047225 */ /* 0x000fc800078e0008 */
[----:B------:R-:W-:Y:S01]  /*2430*/  IMAD R169, R2, R21, R6 ;  /* 0x0000001502a97224 */ /* 0x000fe200078e0206 */
[----:B------:R-:W-:Y:S01]  /*2440*/  IADD3 R166, P0, R12, R4, RZ ;  /* 0x000000040ca67210 */ /* 0x000fe20007f1e0ff */
[----:B-1----:R-:W-:-:S03]  /*2450*/  IMAD R4, R165, R170, RZ ;  /* 0x000000aaa5047224 */ /* 0x002fc600078e02ff */
[----:B------:R-:W-:Y:S01]  /*2460*/  IADD3.X R167, R13, R5, R169, P0, !PT ;  /* 0x000000050da77210 */ /* 0x000fe200007fe4a9 */
[C---:B------:R-:W-:Y:S02]  /*2470*/  IMAD R165, R164.reuse, R171, R4 ;  /* 0x000000aba4a57224 */ /* 0x040fe400078e0204 */
[----:B------:R-:W-:-:S04]  /*2480*/  IMAD.WIDE.U32 R4, R164, R170, R166 ;  /* 0x000000aaa4047225 */ /* 0x000fc800078e00a6 */
[----:B------:R-:W-:Y:S01]  /*2490*/  IMAD.IADD R5, R5, 0x1, R165 ;  /* 0x0000000105057824 */ /* 0x000fe200078e02a5 */
[----:B--2---:R-:W-:-:S04]  /*24a0*/  LEA R6, P0, R4, R14, 0x2 ;  /* 0x0000000e04067211 */ /* 0x004fc800078010ff */
[----:B------:R-:W-:-:S05]  /*24b0*/  LEA.HI.X R7, R4, R15, R5, 0x2, P0 ;  /* 0x0000000f04077211 */ /* 0x000fca00000f1405 */
[----:B------:R0:W2:Y:S01]  /*24c0*/  @P4 LDG.E.LTC128B R19, desc[UR36][R6.64] ;  /* 0x0000002406134981 */ /* 0x0000a2000c1e1920 */
[----:B------:R-:W-:Y:S01]  /*24d0*/  IMAD.WIDE.U32 R4, R164, R170, R12 ;  /* 0x000000aaa4047225 */ /* 0x000fe200078e000c */
[C---:B------:R-:W-:Y:S01]  /*24e0*/  SHF.L.U64.HI R175, R170.reuse, 0x3, R171 ;  /* 0x00000003aaaf7819 */ /* 0x040fe200000102ab */
[----:B------:R-:W-:Y:S02]  /*24f0*/  BSSY B1, `(.L_x_38) ;  /* 0x0000014000017945 */ /* 0x000fe40003800000 */
[----:B------:R-:W-:Y:S01]  /*2500*/  IMAD.SHL.U32 R174, R170, 0x8, RZ ;  /* 0x00000008aaae7824 */ /* 0x000fe200078e00ff */
[----:B------:R-:W-:Y:S02]  /*2510*/  IADD3 R172, P0, R8, R4, RZ ;  /* 0x0000000408ac7210 */ /* 0x000fe40007f1e0ff */
[----:B------:R-:W-:Y:S01]  /*2520*/  LEA R4, P1, R168, UR4, 0x2 ;  /* 0x00000004a8047c11 */ /* 0x000fe2000f8210ff */
[----:B------:R-:W-:Y:S01]  /*2530*/  IMAD.WIDE.U32 R174, R164, R170, R174 ;  /* 0x000000aaa4ae7225 */ /* 0x000fe200078e00ae */
[----:B------:R-:W-:-:S02]  /*2540*/  IADD3.X R173, R9, R165, R5, P0, !PT ;  /* 0x000000a509ad7210 */ /* 0x000fc400007fe405 */
[----:B------:R-:W-:Y:S02]  /*2550*/  LEA.HI.X R5, R168, UR5, R179, 0x2, P1 ;  /* 0x00000005a8057c11 */ /* 0x000fe400088f14b3 */
[----:B------:R-:W-:Y:S01]  /*2560*/  ISETP.GT.AND P0, PT, R0, 0x1, PT ;  /* 0x000000010000780c */ /* 0x000fe20003f04270 */
[----:B------:R-:W-:-:S03]  /*2570*/  IMAD.WIDE.U32 R172, R2, R20, R172 ;  /* 0x0000001402ac7225 */ /* 0x000fc600078e00ac */
[----:B------:R-:W-:Y:S01]  /*2580*/  ISETP.GT.AND P1, PT, R3, RZ, P0 ;  /* 0x000000ff0300720c */ /* 0x000fe20000724270 */
[----:B0-----:R-:W-:Y:S01]  /*2590*/  IMAD.IADD R7, R169, 0x1, R173 ;  /* 0x00000001a9077824 */ /* 0x001fe200078e02ad */
[----:B------:R-:W-:-:S04]  /*25a0*/  LEA R6, P3, R172, R14, 0x2 ;  /* 0x0000000eac067211 */ /* 0x000fc800078610ff */
[----:B------:R-:W-:Y:S02]  /*25b0*/  LEA.HI.X R7, R172, R15, R7, 0x2, P3 ;  /* 0x0000000fac077211 */ /* 0x000fe400018f1407 */
[----:B--2---:R-:W-:-:S05]  /*25c0*/  LOP3.LUT R21, R19, 0xffffe000, RZ, 0xc0, !PT ;  /* 0xffffe00013157812 */ /* 0x004fca00078ec0ff */
[----:B------:R-:W-:-:S04]  /*25d0*/  FMUL R21, R21, R154 ;  /* 0x0000009a15157220 */ /* 0x000fc80000400000 */
[----:B------:R-:W-:-:S05]  /*25e0*/  FFMA R21, R24, R153, R21 ;  /* 0x0000009918157223 */ /* 0x000fca0000000015 */
[----:B------:R-:W-:-:S05]  /*25f0*/  F2FP.TF32.F32.PACK_B R21, R21 ;  /* 0x00000015ff15723e */ /* 0x000fca00024050ff */
[----:B------:R0:W-:Y:S01]  /*2600*/  @P4 STG.E desc[UR36][R4.64], R21 ;  /* 0x0000001504004986 */ /* 0x0001e2000c101924 */
[----:B------:R-:W-:Y:S05]  /*2610*/  @!P1 BRA `(.L_x_39) ;  /* 0x0000000000049947 */ /* 0x000fea0003800000 */
[----:B------:R1:W5:Y:S02]  /*2620*/  LDG.E.LTC128B R19, desc[UR36][R6.64+0x4] ;  /* 0x0000042406137981 */ /* 0x000364000c1e1920 */
.L_x_39:
[----:B------:R-:W-:Y:S05]  /*2630*/  BSYNC B1 ;  /* 0x0000000000017941 */ /* 0x000fea0003800000 */
.L_x_38:
[----:B0----5:R-:W-:Y:S01]  /*2640*/  LOP3.LUT R21, R19, 0xffffe000, RZ, 0xc0, !PT ;  /* 0xffffe00013157812 */ /* 0x021fe200078ec0ff */
[----:B------:R-:W-:Y:S01]  /*2650*/  IMAD.IADD R171, R165, 0x1, R175 ;  /* 0x00000001a5ab7824 */ /* 0x000fe200078e02af */
[----:B------:R-:W-:Y:S02]  /*2660*/  IADD3 R164, P3, R166, R174, RZ ;  /* 0x000000aea6a47210 */ /* 0x000fe40007f7e0ff */
[----:B------:R-:W-:Y:S01]  /*2670*/  ISETP.GT.AND P2, PT, R3, 0x8, P2 ;  /* 0x000000080300780c */ /* 0x000fe20001744270 */
[----:B------:R-:W-:Y:S02]  /*2680*/  FMUL R22, R21, R154 ;  /* 0x0000009a15167220 */ /* 0x000fe40000400000 */
[----:B------:R-:W-:Y:S01]  /*2690*/  IMAD.X R166, R171, 0x1, R167, P3 ;  /* 0x00000001aba67824 */ /* 0x000fe200018e06a7 */
[----:B------:R-:W-:Y:S01]  /*26a0*/  LEA R24, P3, R164, R14, 0x2 ;  /* 0x0000000ea4187211 */ /* 0x000fe200078610ff */
[----:B------:R-:W-:-:S03]  /*26b0*/  FFMA R165, R25, R153, R22 ;  /* 0x0000009919a57223 */ /* 0x000fc60000000016 */
[----:B------:R-:W-:Y:S02]  /*26c0*/  LEA.HI.X R25, R164, R15, R166, 0x2, P3 ;  /* 0x0000000fa4197211 */ /* 0x000fe400018f14a6 */
[----:B------:R-:W-:-:S05]  /*26d0*/  F2FP.TF32.F32.PACK_B R165, R165 ;  /* 0x000000a5ffa5723e */ /* 0x000fca00024050ff */
[----:B------:R0:W-:Y:S04]  /*26e0*/  @P1 STG.E desc[UR36][R4.64+0x4], R165 ;  /* 0x000004a504001986 */ /* 0x0001e8000c101924 */
[----:B------:R-:W2:Y:S01]  /*26f0*/  @P2 LDG.E.LTC128B R19, desc[UR36][R24.64] ;  /* 0x0000002418132981 */ /* 0x000ea2000c1e1920 */
[----:B------:R-:W-:Y:S01]  /*2700*/  IADD3 R8, P1, P3, R8, R174, R12 ;  /* 0x000000ae08087210 */ /* 0x000fe20007b3e00c */
[----:B------:R-:W-:Y:S01]  /*2710*/  BSSY B1, `(.L_x_40) ;  /* 0x0000011000017945 */ /* 0x000fe20003800000 */
[C---:B------:R-:W-:Y:S02]  /*2720*/  SHF.L.U64.HI R11, R10.reuse, 0x5, R11 ;  /* 0x000000050a0b7819 */ /* 0x040fe4000001020b */
[----:B------:R-:W-:Y:S02]  /*2730*/  IADD3.X R9, R9, R171, R13, P1, P3 ;  /* 0x000000ab09097210 */ /* 0x000fe40000fe640d */
[----:B------:R-:W-:-:S02]  /*2740*/  LEA R10, P1, R10, R4, 0x5 ;  /* 0x000000040a0a7211 */ /* 0x000fc400078228ff */
[----:B------:R-:W-:Y:S01]  /*2750*/  ISETP.GT.AND P0, PT, R3, 0x8, P0 ;  /* 0x000000080300780c */ /* 0x000fe20000704270 */
[----:B------:R-:W-:-:S04]  /*2760*/  IMAD.WIDE.U32 R20, R2, R20, R8 ;  /* 0x0000001402147225 */ /* 0x000fc800078e0008 */
[----:B------:R-:W-:Y:S01]  /*2770*/  IMAD.X R11, R11, 0x1, R5, P1 ;  /* 0x000000010b0b7824 */ /* 0x000fe200008e0605 */
[----:B------:R-:W-:Y:S01]  /*2780*/  LEA R8, P3, R20, R14, 0x2 ;  /* 0x0000000e14087211 */ /* 0x000fe200078610ff */
[----:B------:R-:W-:-:S05]  /*2790*/  IMAD.IADD R2, R169, 0x1, R21 ;  /* 0x00000001a9027824 */ /* 0x000fca00078e0215 */
        /* <DEDUP_REMOVED lines=8> */
.L_x_41:
[----:B------:R-:W-:Y:S05]  /*2820*/  BSYNC B1 ;  /* 0x0000000000017941 */ /* 0x000fea0003800000 */
.L_x_40:
[----:B0----5:R-:W-:Y:S01]  /*2830*/  LOP3.LUT R13, R19, 0xffffe000, RZ, 0xc0, !PT ;  /* 0xffffe000130d7812 */ /* 0x021fe200078ec0ff */
[----:B------:R-:W-:Y:S01]  /*2840*/  BSSY B1, `(.L_x_42) ;  /* 0x0000009000017945 */ /* 0x000fe20003800000 */
[----:B------:R-:W-:-:S03]  /*2850*/  ISETP.GT.AND P1, PT, R0, 0x8, PT ;  /* 0x000000080000780c */ /* 0x000fc60003f24270 */
[----:B------:R-:W-:Y:S01]  /*2860*/  FMUL R2, R13, R154 ;  /* 0x0000009a0d027220 */ /* 0x000fe20000400000 */
[----:B------:R-:W-:-:S03]  /*2870*/  ISETP.GT.AND P2, PT, R3, RZ, P1 ;  /* 0x000000ff0300720c */ /* 0x000fc60000f44270 */
[----:B------:R-:W-:-:S05]  /*2880*/  FFMA R27, R27, R153, R2 ;  /* 0x000000991b1b7223 */ /* 0x000fca0000000002 */
[----:B------:R-:W-:-:S05]  /*2890*/  F2FP.TF32.F32.PACK_B R27, R27 ;  /* 0x0000001bff1b723e */ /* 0x000fca00024050ff */
[----:B------:R0:W-:Y:S01]  /*28a0*/  @P0 STG.E desc[UR36][R10.64+0x4], R27 ;  /* 0x0000041b0a000986 */ /* 0x0001e2000c101924 */
[----:B------:R-:W-:Y:S05]  /*28b0*/  @!P2 BRA `(.L_x_43) ;  /* 0x000000000004a947 */ /* 0x000fea0003800000 */
[----:B------:R3:W5:Y:S02]  /*28c0*/  LDG.E.LTC128B R19, desc[UR36][R6.64+0x20] ;  /* 0x0000202406137981 */ /* 0x000764000c1e1920 */
.L_x_43:
[----:B------:R-:W-:Y:S05]  /*28d0*/  BSYNC B1 ;  /* 0x0000000000017941 */ /* 0x000fea0003800000 */
.L_x_42:
[----:B-----5:R-:W-:Y:S01]  /*28e0*/  LOP3.LUT R13, R19, 0xffffe000, RZ, 0xc0, !PT ;  /* 0xffffe000130d7812 */ /* 0x020fe200078ec0ff */
        /* <DEDUP_REMOVED lines=9> */
.L_x_45:
[----:B------:R-:W-:Y:S05]  /*2980*/  BSYNC B1 ;  /* 0x0000000000017941 */ /* 0x000fea0003800000 */
.L_x_44:
[----:B----45:R-:W-:Y:S01]  /*2990*/  LOP3.LUT R13, R19, 0xffffe000, RZ, 0xc0, !PT ;  /* 0xffffe000130d7812 */ /* 0x030fe200078ec0ff */
[----:B------:R-:W-:Y:S01]  /*29a0*/  BSSY B1, `(.L_x_46) ;  /* 0x0000008000017945 */ /* 0x000fe20003800000 */
[----:B------:R-:W-:-:S03]  /*29b0*/  ISETP.GT.AND P1, PT, R3, 0x8, P1 ;  /* 0x000000080300780c */ /* 0x000fc60000f24270 */
[----:B------:R-:W-:-:S04]  /*29c0*/  FMUL R2, R13, R154 ;  /* 0x0000009a0d027220 */ /* 0x000fc80000400000 */
[----:B------:R-:W-:-:S05]  /*29d0*/  FFMA R29, R29, R153, R2 ;  /* 0x000000991d1d7223 */ /* 0x000fca0000000002 */
[----:B------:R-:W-:-:S05]  /*29e0*/  F2FP.TF32.F32.PACK_B R29, R29 ;  /* 0x0000001dff1d723e */ /* 0x000fca00024050ff */
[----:B------:R4:W-:Y:S01]  /*29f0*/  @P3 STG.E desc[UR36][R4.64+0x24], R29 ;  /* 0x0000241d04003986 */ /* 0x0009e2000c101924 */
[----:B------:R-:W-:Y:S05]  /*2a00*/  @!P1 BRA `(.L_x_47) ;  /* 0x0000000000049947 */ /* 0x000fea0003800000 */
[----:B------:R0:W5:Y:S02]  /*2a10*/  LDG.E.LTC128B R19, desc[UR36][R8.64+0x20] ;  /* 0x0000202408137981 */ /* 0x000164000c1e1920 */
.L_x_47:
[----:B------:R-:W-:Y:S05]  /*2a20*/  BSYNC B1 ;  /* 0x0000000000017941 */ /* 0x000fea0003800000 */
.L_x_46:
[----:B-----5:R-:W-:Y:S01]  /*2a30*/  LOP3.LUT R13, R19, 0xffffe000, RZ, 0xc0, !PT ;  /* 0xffffe000130d7812 */ /* 0x020fe200078ec0ff */
        /* <DEDUP_REMOVED lines=8> */
.L_x_49:
[----:B------:R-:W-:Y:S05]  /*2ac0*/  BSYNC B1 ;  /* 0x0000000000017941 */ /* 0x000fea0003800000 */
.L_x_48:
        /* <DEDUP_REMOVED lines=10> */
.L_x_51:
[----:B------:R-:W-:Y:S05]  /*2b70*/  BSYNC B1 ;  /* 0x0000000000017941 */ /* 0x000fea0003800000 */
.L_x_50:
        /* <DEDUP_REMOVED lines=10> */
.L_x_53:
[----:B------:R-:W-:Y:S05]  /*2c20*/  BSYNC B1 ;  /* 0x0000000000017941 */ /* 0x000fea0003800000 */
.L_x_52:
[----:B0----5:R-:W-:Y:S01]  /*2c30*/  LOP3.LUT R13, R19, 0xffffe000, RZ, 0xc0, !PT ;  /* 0xffffe000130d7812 */ /* 0x021fe200078ec0ff */
        /* <DEDUP_REMOVED lines=8> */
.L_x_55:
[----:B------:R-:W-:Y:S05]  /*2cc0*/  BSYNC B1 ;  /* 0x0000000000017941 */ /* 0x000fea0003800000 */
.L_x_54:
        /* <DEDUP_REMOVED lines=9> */
.L_x_57:
[----:B------:R-:W-:Y:S05]  /*2d60*/  BSYNC B1 ;  /* 0x0000000000017941 */ /* 0x000fea0003800000 */
.L_x_56:
        /* <DEDUP_REMOVED lines=10> */
.L_x_59:
[----:B------:R-:W-:Y:S05]  /*2e10*/  BSYNC B1 ;  /* 0x0000000000017941 */ /* 0x000fea0003800000 */
.L_x_58:
        /* <DEDUP_REMOVED lines=10> */
.L_x_61:
[----:B------:R-:W-:Y:S05]  /*2ec0*/  BSYNC B1 ;  /* 0x0000000000017941 */ /* 0x000fea0003800000 */
.L_x_60:
        /* <DEDUP_REMOVED lines=9> */
.L_x_63:
[----:B------:R-:W-:Y:S05]  /*2f60*/  BSYNC B1 ;  /* 0x0000000000017941 */ /* 0x000fea0003800000 */
.L_x_62:
        /* <DEDUP_REMOVED lines=9> */
.L_x_65:
[----:B------:R-:W-:Y:S05]  /*3000*/  BSYNC B1 ;  /* 0x0000000000017941 */ /* 0x000fea0003800000 */
.L_x_64:
        /* <DEDUP_REMOVED lines=10> */
.L_x_67:
[----:B------:R-:W-:Y:S05]  /*30b0*/  BSYNC B1 ;  /* 0x0000000000017941 */ /* 0x000fea0003800000 */
.L_x_66:
        /* <DEDUP_REMOVED lines=10> */
.L_x_69:
[----:B------:R-:W-:Y:S05]  /*3160*/  BSYNC B1 ;  /* 0x0000000000017941 */ /* 0x000fea0003800000 */
.L_x_68:
        /* <DEDUP_REMOVED lines=9> */
.L_x_71:
[----:B------:R-:W-:Y:S05]  /*3200*/  BSYNC B1 ;  /* 0x0000000000017941 */ /* 0x000fea0003800000 */
.L_x_70:
        /* <DEDUP_REMOVED lines=9> */
.L_x_73:
[----:B------:R-:W-:Y:S05]  /*32a0*/  BSYNC B1 ;  /* 0x0000000000017941 */ /* 0x000fea0003800000 */
.L_x_72:
        /* <DEDUP_REMOVED lines=10> */
.L_x_75:
[----:B------:R-:W-:Y:S05]  /*3350*/  BSYNC B1 ;  /* 0x0000000000017941 */ /* 0x000fea0003800000 */
.L_x_74:
        /* <DEDUP_REMOVED lines=10> */
.L_x_77:
[----:B------:R-:W-:Y:S05]  /*3400*/  BSYNC B1 ;  /* 0x0000000000017941 */ /* 0x000fea0003800000 */
.L_x_76:
        /* <DEDUP_REMOVED lines=9> */
.L_x_79:
[----:B------:R-:W-:Y:S05]  /*34a0*/  BSYNC B1 ;  /* 0x0000000000017941 */ /* 0x000fea0003800000 */
.L_x_78:
        /* <DEDUP_REMOVED lines=9> */
.L_x_81:
[----:B------:R-:W-:Y:S05]  /*3540*/  BSYNC B1 ;  /* 0x0000000000017941 */ /* 0x000fea0003800000 */
.L_x_80:
        /* <DEDUP_REMOVED lines=10> */
.L_x_83:
[----:B------:R-:W-:Y:S05]  /*35f0*/  BSYNC B1 ;  /* 0x0000000000017941 */ /* 0x000fea0003800000 */
.L_x_82:
        /* <DEDUP_REMOVED lines=10> */
.L_x_85:
[----:B------:R-:W-:Y:S05]  /*36a0*/  BSYNC B1 ;  /* 0x0000000000017941 */ /* 0x000fea0003800000 */
.L_x_84:
        /* <DEDUP_REMOVED lines=9> */
.L_x_87:
[----:B------:R-:W-:Y:S05]  /*3740*/  BSYNC B1 ;  /* 0x0000000000017941 */ /* 0x000fea0003800000 */
.L_x_86:
        /* <DEDUP_REMOVED lines=9> */
.L_x_89:
[----:B------:R-:W-:Y:S05]  /*37e0*/  BSYNC B1 ;  /* 0x0000000000017941 */ /* 0x000fea0003800000 */
.L_x_88:
        /* <DEDUP_REMOVED lines=10> */
.L_x_91:
[----:B------:R-:W-:Y:S05]  /*3890*/  BSYNC B1 ;  /* 0x0000000000017941 */ /* 0x000fea0003800000 */
.L_x_90:
        /* <DEDUP_REMOVED lines=10> */
.L_x_93:
[----:B------:R-:W-:Y:S05]  /*3940*/  BSYNC B1 ;  /* 0x0000000000017941 */ /* 0x000fea0003800000 */
.L_x_92:
        /* <DEDUP_REMOVED lines=9> */
.L_x_95:
[----:B------:R-:W-:Y:S05]  /*39e0*/  BSYNC B1 ;  /* 0x0000000000017941 */ /* 0x000fea0003800000 */
.L_x_94:
        /* <DEDUP_REMOVED lines=9> */
.L_x_97:
[----:B------:R-:W-:Y:S05]  /*3a80*/  BSYNC B1 ;  /* 0x0000000000017941 */ /* 0x000fea0003800000 */
.L_x_96:
        /* <DEDUP_REMOVED lines=10> */
.L_x_99:
[----:B------:R-:W-:Y:S05]  /*3b30*/  BSYNC B1 ;  /* 0x0000000000017941 */ /* 0x000fea0003800000 */
.L_x_98:
        /* <DEDUP_REMOVED lines=10> */
.L_x_101:
[----:B------:R-:W-:Y:S05]  /*3be0*/  BSYNC B1 ;  /* 0x0000000000017941 */ /* 0x000fea0003800000 */
.L_x_100:
        /* <DEDUP_REMOVED lines=9> */
.L_x_103:
[----:B------:R-:W-:Y:S05]  /*3c80*/  BSYNC B1 ;  /* 0x0000000000017941 */ /* 0x000fea0003800000 */
.L_x_102:
        /* <DEDUP_REMOVED lines=9> */
.L_x_105:
[----:B------:R-:W-:Y:S05]  /*3d20*/  BSYNC B1 ;  /* 0x0000000000017941 */ /* 0x000fea0003800000 */
.L_x_104:
        /* <DEDUP_REMOVED lines=10> */
.L_x_107:
[----:B------:R-:W-:Y:S05]  /*3dd0*/  BSYNC B1 ;  /* 0x0000000000017941 */ /* 0x000fea0003800000 */
.L_x_106:
        /* <DEDUP_REMOVED lines=10> */
.L_x_109:
[----:B------:R-:W-:Y:S05]  /*3e80*/  BSYNC B1 ;  /* 0x0000000000017941 */ /* 0x000fea0003800000 */
.L_x_108:
        /* <DEDUP_REMOVED lines=9> */
.L_x_111:
[----:B------:R-:W-:Y:S05]  /*3f20*/  BSYNC B1 ;  /* 0x0000000000017941 */ /* 0x000fea0003800000 */
.L_x_110:
        /* <DEDUP_REMOVED lines=9> */
.L_x_113:
[----:B------:R-:W-:Y:S05]  /*3fc0*/  BSYNC B1 ;  /* 0x0000000000017941 */ /* 0x000fea0003800000 */
.L_x_112:
        /* <DEDUP_REMOVED lines=10> */
.L_x_115:
[----:B------:R-:W-:Y:S05]  /*4070*/  BSYNC B1 ;  /* 0x0000000000017941 */ /* 0x000fea0003800000 */
.L_x_114:
        /* <DEDUP_REMOVED lines=10> */
.L_x_117:
[----:B------:R-:W-:Y:S05]  /*4120*/  BSYNC B1 ;  /* 0x0000000000017941 */ /* 0x000fea0003800000 */
.L_x_116:
        /* <DEDUP_REMOVED lines=9> */
.L_x_119:
[----:B------:R-:W-:Y:S05]  /*41c0*/  BSYNC B1 ;  /* 0x0000000000017941 */ /* 0x000fea0003800000 */
.L_x_118:
        /* <DEDUP_REMOVED lines=9> */
.L_x_121:
[----:B------:R-:W-:Y:S05]  /*4260*/  BSYNC B1 ;  /* 0x0000000000017941 */ /* 0x000fea0003800000 */
.L_x_120:
        /* <DEDUP_REMOVED lines=10> */
.L_x_123:
[----:B------:R-:W-:Y:S05]  /*4310*/  BSYNC B1 ;  /* 0x0000000000017941 */ /* 0x000fea0003800000 */
.L_x_122:
        /* <DEDUP_REMOVED lines=10> */
.L_x_125:
[----:B------:R-:W-:Y:S05]  /*43c0*/  BSYNC B1 ;  /* 0x0000000000017941 */ /* 0x000fea0003800000 */
.L_x_124:
        /* <DEDUP_REMOVED lines=9> */
.L_x_127:
[----:B------:R-:W-:Y:S05]  /*4460*/  BSYNC B1 ;  /* 0x0000000000017941 */ /* 0x000fea0003800000 */
.L_x_126:
        /* <DEDUP_REMOVED lines=9> */
.L_x_129:
[----:B------:R-:W-:Y:S05]  /*4500*/  BSYNC B1 ;  /* 0x0000000000017941 */ /* 0x000fea0003800000 */
.L_x_128:
        /* <DEDUP_REMOVED lines=10> */
.L_x_131:
[----:B------:R-:W-:Y:S05]  /*45b0*/  BSYNC B1 ;  /* 0x0000000000017941 */ /* 0x000fea0003800000 */
.L_x_130:
        /* <DEDUP_REMOVED lines=10> */
.L_x_133:
[----:B------:R-:W-:Y:S05]  /*4660*/  BSYNC B1 ;  /* 0x0000000000017941 */ /* 0x000fea0003800000 */
.L_x_132:
        /* <DEDUP_REMOVED lines=9> */
.L_x_135:
[----:B------:R-:W-:Y:S05]  /*4700*/  BSYNC B1 ;  /* 0x0000000000017941 */ /* 0x000fea0003800000 */
.L_x_134:
        /* <DEDUP_REMOVED lines=9> */
.L_x_137:
[----:B------:R-:W-:Y:S05]  /*47a0*/  BSYNC B1 ;  /* 0x0000000000017941 */ /* 0x000fea0003800000 */
.L_x_136:
        /* <DEDUP_REMOVED lines=10> */
.L_x_139:
[----:B------:R-:W-:Y:S05]  /*4850*/  BSYNC B1 ;  /* 0x0000000000017941 */ /* 0x000fea0003800000 */
.L_x_138:
        /* <DEDUP_REMOVED lines=10> */
.L_x_141:
[----:B------:R-:W-:Y:S05]  /*4900*/  BSYNC B1 ;  /* 0x0000000000017941 */ /* 0x000fea0003800000 */
.L_x_140:
        /* <DEDUP_REMOVED lines=9> */
.L_x_143:
[----:B------:R-:W-:Y:S05]  /*49a0*/  BSYNC B1 ;  /* 0x0000000000017941 */ /* 0x000fea0003800000 */
.L_x_142:
        /* <DEDUP_REMOVED lines=9> */
.L_x_145:
[----:B------:R-:W-:Y:S05]  /*4a40*/  BSYNC B1 ;  /* 0x0000000000017941 */ /* 0x000fea0003800000 */
.L_x_144:
        /* <DEDUP_REMOVED lines=10> */
.L_x_147:
[----:B------:R-:W-:Y:S05]  /*4af0*/  BSYNC B1 ;  /* 0x0000000000017941 */ /* 0x000fea0003800000 */
.L_x_146:
        /* <DEDUP_REMOVED lines=10> */
.L_x_149:
[----:B------:R-:W-:Y:S05]  /*4ba0*/  BSYNC B1 ;  /* 0x0000000000017941 */ /* 0x000fea0003800000 */
.L_x_148:
        /* <DEDUP_REMOVED lines=9> */
.L_x_151:
[----:B------:R-:W-:Y:S05]  /*4c40*/  BSYNC B1 ;  /* 0x0000000000017941 */ /* 0x000fea0003800000 */
.L_x_150:
        /* <DEDUP_REMOVED lines=9> */
.L_x_153:
[----:B------:R-:W-:Y:S05]  /*4ce0*/  BSYNC B1 ;  /* 0x0000000000017941 */ /* 0x000fea0003800000 */
.L_x_152:
        /* <DEDUP_REMOVED lines=10> */
.L_x_155:
[----:B------:R-:W-:Y:S05]  /*4d90*/  BSYNC B1 ;  /* 0x0000000000017941 */ /* 0x000fea0003800000 */
.L_x_154:
        /* <DEDUP_REMOVED lines=10> */
.L_x_157:
[----:B------:R-:W-:Y:S05]  /*4e40*/  BSYNC B1 ;  /* 0x0000000000017941 */ /* 0x000fea0003800000 */
.L_x_156:
        /* <DEDUP_REMOVED lines=9> */
.L_x_159:
[----:B------:R-:W-:Y:S05]  /*4ee0*/  BSYNC B1 ;  /* 0x0000000000017941 */ /* 0x000fea0003800000 */
.L_x_158:
        /* <DEDUP_REMOVED lines=9> */
.L_x_161:
[----:B------:R-:W-:Y:S05]  /*4f80*/  BSYNC B1 ;  /* 0x0000000000017941 */ /* 0x000fea0003800000 */
.L_x_160:
        /* <DEDUP_REMOVED lines=10> */
.L_x_163:
[----:B------:R-:W-:Y:S05]  /*5030*/  BSYNC B1 ;  /* 0x0000000000017941 */ /* 0x000fea0003800000 */
.L_x_162:
        /* <DEDUP_REMOVED lines=10> */
.L_x_165:
[----:B------:R-:W-:Y:S05]  /*50e0*/  BSYNC B1 ;  /* 0x0000000000017941 */ /* 0x000fea0003800000 */
.L_x_164:
        /* <DEDUP_REMOVED lines=9> */
.L_x_167:
[----:B------:R-:W-:Y:S05]  /*5180*/  BSYNC B1 ;  /* 0x0000000000017941 */ /* 0x000fea0003800000 */
.L_x_166:
        /* <DEDUP_REMOVED lines=9> */
.L_x_169:
[----:B------:R-:W-:Y:S05]  /*5220*/  BSYNC B1 ;  /* 0x0000000000017941 */ /* 0x000fea0003800000 */
.L_x_168:
        /* <DEDUP_REMOVED lines=10> */
.L_x_171:
[----:B------:R-:W-:Y:S05]  /*52d0*/  BSYNC B1 ;  /* 0x0000000000017941 */ /* 0x000fea0003800000 */
.L_x_170:
        /* <DEDUP_REMOVED lines=10> */
.L_x_173:
[----:B------:R-:W-:Y:S05]  /*5380*/  BSYNC B1 ;  /* 0x0000000000017941 */ /* 0x000fea0003800000 */
.L_x_172:
        /* <DEDUP_REMOVED lines=9> */
.L_x_175:
[----:B------:R-:W-:Y:S05]  /*5420*/  BSYNC B1 ;  /* 0x0000000000017941 */ /* 0x000fea0003800000 */
.L_x_174:
        /* <DEDUP_REMOVED lines=9> */
.L_x_177:
[----:B------:R-:W-:Y:S05]  /*54c0*/  BSYNC B1 ;  /* 0x0000000000017941 */ /* 0x000fea0003800000 */
.L_x_176:
        /* <DEDUP_REMOVED lines=10> */
.L_x_179:
[----:B------:R-:W-:Y:S05]  /*5570*/  BSYNC B1 ;  /* 0x0000000000017941 */ /* 0x000fea0003800000 */
.L_x_178:
        /* <DEDUP_REMOVED lines=10> */
.L_x_181:
[----:B------:R-:W-:Y:S05]  /*5620*/  BSYNC B1 ;  /* 0x0000000000017941 */ /* 0x000fea0003800000 */
.L_x_180:
        /* <DEDUP_REMOVED lines=9> */
.L_x_183:
[----:B------:R-:W-:Y:S05]  /*56c0*/  BSYNC B1 ;  /* 0x0000000000017941 */ /* 0x000fea0003800000 */
.L_x_182:
        /* <DEDUP_REMOVED lines=9> */
.L_x_185:
[----:B------:R-:W-:Y:S05]  /*5760*/  BSYNC B1 ;  /* 0x0000000000017941 */ /* 0x000fea0003800000 */
.L_x_184:
        /* <DEDUP_REMOVED lines=10> */
.L_x_187:
[----:B------:R-:W-:Y:S05]  /*5810*/  BSYNC B1 ;  /* 0x0000000000017941 */ /* 0x000fea0003800000 */
.L_x_186:
        /* <DEDUP_REMOVED lines=10> */
.L_x_189:
[----:B------:R-:W-:Y:S05]  /*58c0*/  BSYNC B1 ;  /* 0x0000000000017941 */ /* 0x000fea0003800000 */
.L_x_188:
        /* <DEDUP_REMOVED lines=9> */
.L_x_191:
[----:B------:R-:W-:Y:S05]  /*5960*/  BSYNC B1 ;  /* 0x0000000000017941 */ /* 0x000fea0003800000 */
.L_x_190:
        /* <DEDUP_REMOVED lines=9> */
.L_x_193:
[----:B------:R-:W-:Y:S05]  /*5a00*/  BSYNC B1 ;  /* 0x0000000000017941 */ /* 0x000fea0003800000 */
.L_x_192:
        /* <DEDUP_REMOVED lines=10> */
.L_x_195:
[----:B------:R-:W-:Y:S05]  /*5ab0*/  BSYNC B1 ;  /* 0x0000000000017941 */ /* 0x000fea0003800000 */
.L_x_194:
        /* <DEDUP_REMOVED lines=10> */
.L_x_197:
[----:B------:R-:W-:Y:S05]  /*5b60*/  BSYNC B1 ;  /* 0x0000000000017941 */ /* 0x000fea0003800000 */
.L_x_196:
        /* <DEDUP_REMOVED lines=9> */
.L_x_199:
[----:B------:R-:W-:Y:S05]  /*5c00*/  BSYNC B1 ;  /* 0x0000000000017941 */ /* 0x000fea0003800000 */
.L_x_198:
        /* <DEDUP_REMOVED lines=9> */
.L_x_201:
[----:B------:R-:W-:Y:S05]  /*5ca0*/  BSYNC B1 ;  /* 0x0000000000017941 */ /* 0x000fea0003800000 */
.L_x_200:
        /* <DEDUP_REMOVED lines=10> */
.L_x_203:
[----:B------:R-:W-:Y:S05]  /*5d50*/  BSYNC B1 ;  /* 0x0000000000017941 */ /* 0x000fea0003800000 */
.L_x_202:
        /* <DEDUP_REMOVED lines=10> */
.L_x_205:
[----:B------:R-:W-:Y:S05]  /*5e00*/  BSYNC B1 ;  /* 0x0000000000017941 */ /* 0x000fea0003800000 */
.L_x_204:
        /* <DEDUP_REMOVED lines=9> */
.L_x_207:
[----:B------:R-:W-:Y:S05]  /*5ea0*/  BSYNC B1 ;  /* 0x0000000000017941 */ /* 0x000fea0003800000 */
.L_x_206:
        /* <DEDUP_REMOVED lines=9> */
.L_x_209:
[----:B------:R-:W-:Y:S05]  /*5f40*/  BSYNC B1 ;  /* 0x0000000000017941 */ /* 0x000fea0003800000 */
.L_x_208:
        /* <DEDUP_REMOVED lines=10> */
.L_x_211:
[----:B------:R-:W-:Y:S05]  /*5ff0*/  BSYNC B1 ;  /* 0x0000000000017941 */ /* 0x000fea0003800000 */
.L_x_210:
        /* <DEDUP_REMOVED lines=10> */
.L_x_213:
[----:B------:R-:W-:Y:S05]  /*60a0*/  BSYNC B1 ;  /* 0x0000000000017941 */ /* 0x000fea0003800000 */
.L_x_212:
        /* <DEDUP_REMOVED lines=9> */
.L_x_215:
[----:B------:R-:W-:Y:S05]  /*6140*/  BSYNC B1 ;  /* 0x0000000000017941 */ /* 0x000fea0003800000 */
.L_x_214:
        /* <DEDUP_REMOVED lines=9> */
.L_x_217:
[----:B------:R-:W-:Y:S05]  /*61e0*/  BSYNC B1 ;  /* 0x0000000000017941 */ /* 0x000fea0003800000 */
.L_x_216:
        /* <DEDUP_REMOVED lines=10> */
.L_x_219:
[----:B------:R-:W-:Y:S05]  /*6290*/  BSYNC B1 ;  /* 0x0000000000017941 */ /* 0x000fea0003800000 */
.L_x_218:
        /* <DEDUP_REMOVED lines=10> */
.L_x_221:
[----:B------:R-:W-:Y:S05]  /*6340*/  BSYNC B1 ;  /* 0x0000000000017941 */ /* 0x000fea0003800000 */
.L_x_220:
        /* <DEDUP_REMOVED lines=9> */
.L_x_223:
[----:B------:R-:W-:Y:S05]  /*63e0*/  BSYNC B1 ;  /* 0x0000000000017941 */ /* 0x000fea0003800000 */
.L_x_222:
        /* <DEDUP_REMOVED lines=9> */
.L_x_225:
[----:B------:R-:W-:Y:S05]  /*6480*/  BSYNC B1 ;  /* 0x0000000000017941 */ /* 0x000fea0003800000 */
.L_x_224:
        /* <DEDUP_REMOVED lines=10> */
.L_x_227:
[----:B------:R-:W-:Y:S05]  /*6530*/  BSYNC B1 ;  /* 0x0000000000017941 */ /* 0x000fea0003800000 */
.L_x_226:
        /* <DEDUP_REMOVED lines=10> */
.L_x_229:
[----:B------:R-:W-:Y:S05]  /*65e0*/  BSYNC B1 ;  /* 0x0000000000017941 */ /* 0x000fea0003800000 */
.L_x_228:
        /* <DEDUP_REMOVED lines=9> */
.L_x_231:
[----:B------:R-:W-:Y:S05]  /*6680*/  BSYNC B1 ;  /* 0x0000000000017941 */ /* 0x000fea0003800000 */
.L_x_230:
        /* <DEDUP_REMOVED lines=9> */
.L_x_233:
[----:B------:R-:W-:Y:S05]  /*6720*/  BSYNC B1 ;  /* 0x0000000000017941 */ /* 0x000fea0003800000 */
.L_x_232:
        /* <DEDUP_REMOVED lines=10> */
.L_x_235:
[----:B------:R-:W-:Y:S05]  /*67d0*/  BSYNC B1 ;  /* 0x0000000000017941 */ /* 0x000fea0003800000 */
.L_x_234:
        /* <DEDUP_REMOVED lines=10> */
.L_x_237:
[----:B------:R-:W-:Y:S05]  /*6880*/  BSYNC B1 ;  /* 0x0000000000017941 */ /* 0x000fea0003800000 */
.L_x_236:
        /* <DEDUP_REMOVED lines=9> */
.L_x_239:
[----:B------:R-:W-:Y:S05]  /*6920*/  BSYNC B1 ;  /* 0x0000000000017941 */ /* 0x000fea0003800000 */
.L_x_238:
        /* <DEDUP_REMOVED lines=9> */
.L_x_241:
[----:B------:R-:W-:Y:S05]  /*69c0*/  BSYNC B1 ;  /* 0x0000000000017941 */ /* 0x000fea0003800000 */
.L_x_240:
        /* <DEDUP_REMOVED lines=10> */
.L_x_243:
[----:B------:R-:W-:Y:S05]  /*6a70*/  BSYNC B1 ;  /* 0x0000000000017941 */ /* 0x000fea0003800000 */
.L_x_242:
        /* <DEDUP_REMOVED lines=10> */
.L_x_245:
[----:B------:R-:W-:Y:S05]  /*6b20*/  BSYNC B1 ;  /* 0x0000000000017941 */ /* 0x000fea0003800000 */
.L_x_244:
        /* <DEDUP_REMOVED lines=9> */
.L_x_247:
[----:B------:R-:W-:Y:S05]  /*6bc0*/  BSYNC B1 ;  /* 0x0000000000017941 */ /* 0x000fea0003800000 */
.L_x_246:
        /* <DEDUP_REMOVED lines=9> */
.L_x_249:
[----:B------:R-:W-:Y:S05]  /*6c60*/  BSYNC B1 ;  /* 0x0000000000017941 */ /* 0x000fea0003800000 */
.L_x_248:
        /* <DEDUP_REMOVED lines=10> */
.L_x_251:
[----:B------:R-:W-:Y:S05]  /*6d10*/  BSYNC B1 ;  /* 0x0000000000017941 */ /* 0x000fea0003800000 */
.L_x_250:
        /* <DEDUP_REMOVED lines=10> */
.L_x_253:
[----:B------:R-:W-:Y:S05]  /*6dc0*/  BSYNC B1 ;  /* 0x0000000000017941 */ /* 0x000fea0003800000 */
.L_x_252:
        /* <DEDUP_REMOVED lines=9> */
.L_x_255:
[----:B------:R-:W-:Y:S05]  /*6e60*/  BSYNC B1 ;  /* 0x0000000000017941 */ /* 0x000fea0003800000 */
.L_x_254:
        /* <DEDUP_REMOVED lines=9> */
.L_x_257:
[----:B------:R-:W-:Y:S05]  /*6f00*/  BSYNC B1 ;  /* 0x0000000000017941 */ /* 0x000fea0003800000 */
.L_x_256:
        /* <DEDUP_REMOVED lines=10> */
.L_x_259:
[----:B------:R-:W-:Y:S05]  /*6fb0*/  BSYNC B1 ;  /* 0x0000000000017941 */ /* 0x000fea0003800000 */
.L_x_258:
        /* <DEDUP_REMOVED lines=10> */
.L_x_261:
[----:B------:R-:W-:Y:S05]  /*7060*/  BSYNC B1 ;  /* 0x0000000000017941 */ /* 0x000fea0003800000 */
.L_x_260:
        /* <DEDUP_REMOVED lines=9> */
.L_x_263:
[----:B------:R-:W-:Y:S05]  /*7100*/  BSYNC B1 ;  /* 0x0000000000017941 */ /* 0x000fea0003800000 */
.L_x_262:
        /* <DEDUP_REMOVED lines=9> */
.L_x_265:
[----:B------:R-:W-:Y:S05]  /*71a0*/  BSYNC B1 ;  /* 0x0000000000017941 */ /* 0x000fea0003800000 */
.L_x_264:
        /* <DEDUP_REMOVED lines=10> */
.L_x_267:
[----:B------:R-:W-:Y:S05]  /*7250*/  BSYNC B1 ;  /* 0x0000000000017941 */ /* 0x000fea0003800000 */
.L_x_266:
        /* <DEDUP_REMOVED lines=10> */
.L_x_269:
[----:B------:R-:W-:Y:S05]  /*7300*/  BSYNC B1 ;  /* 0x0000000000017941 */ /* 0x000fea0003800000 */
.L_x_268:
        /* <DEDUP_REMOVED lines=9> */
.L_x_271:
[----:B------:R-:W-:Y:S05]  /*73a0*/  BSYNC B1 ;  /* 0x0000000000017941 */ /* 0x000fea0003800000 */
.L_x_270:
        /* <DEDUP_REMOVED lines=9> */
.L_x_273:
[----:B------:R-:W-:Y:S05]  /*7440*/  BSYNC B1 ;  /* 0x0000000000017941 */ /* 0x000fea0003800000 */
.L_x_272:
        /* <DEDUP_REMOVED lines=10> */
.L_x_275:
[----:B------:R-:W-:Y:S05]  /*74f0*/  BSYNC B1 ;  /* 0x0000000000017941 */ /* 0x000fea0003800000 */
.L_x_274:
        /* <DEDUP_REMOVED lines=10> */
.L_x_277:
[----:B------:R-:W-:Y:S05]  /*75a0*/  BSYNC B1 ;  /* 0x0000000000017941 */ /* 0x000fea0003800000 */
.L_x_276:
        /* <DEDUP_REMOVED lines=9> */
.L_x_279:
[----:B------:R-:W-:Y:S05]  /*7640*/  BSYNC B1 ;  /* 0x0000000000017941 */ /* 0x000fea0003800000 */
.L_x_278:
        /* <DEDUP_REMOVED lines=9> */
.L_x_281:
[----:B------:R-:W-:Y:S05]  /*76e0*/  BSYNC B1 ;  /* 0x0000000000017941 */ /* 0x000fea0003800000 */
.L_x_280:
        /* <DEDUP_REMOVED lines=10> */
.L_x_283:
[----:B------:R-:W-:Y:S05]  /*7790*/  BSYNC B1 ;  /* 0x0000000000017941 */ /* 0x000fea0003800000 */
.L_x_282:
        /* <DEDUP_REMOVED lines=10> */
.L_x_285:
[----:B------:R-:W-:Y:S05]  /*7840*/  BSYNC B1 ;  /* 0x0000000000017941 */ /* 0x000fea0003800000 */
.L_x_284:
[----:B01-3-5:R-:W-:Y:S01]  /*7850*/  LOP3.LUT R7, R19, 0xffffe000, RZ, 0xc0, !PT ;  /* 0xffffe00013077812 */ /* 0x02bfe200078ec0ff */
        /* <DEDUP_REMOVED lines=8> */
.L_x_287:
[----:B------:R-:W-:Y:S05]  /*78e0*/  BSYNC B1 ;  /* 0x0000000000017941 */ /* 0x000fea0003800000 */
.L_x_286:
[----:B0---45:R-:W-:Y:S01]  /*78f0*/  LOP3.LUT R5, R19, 0xffffe000, RZ, 0xc0, !PT ;  /* 0xffffe00013057812 */ /* 0x031fe200078ec0ff */
[----:B------:R-:W-:Y:S01]  /*7900*/  @P1 IMAD.MOV.U32 R4, RZ, RZ, R10 ;  /* 0x000000ffff041224 */ /* 0x000fe200078e000a */
[----:B------:R-:W-:Y:S01]  /*7910*/  ISETP.GT.AND P0, PT, R3, 0x8, P0 ;  /* 0x000000080300780c */ /* 0x000fe20000704270 */
[----:B------:R-:W-:Y:S02]  /*7920*/  BSSY B1, `(.L_x_288) ;  /* 0x0000008000017945 */ /* 0x000fe40003800000 */
[----:B------:R-:W-:-:S04]  /*7930*/  FMUL R5, R5, R154 ;  /* 0x0000009a05057220 */ /* 0x000fc80000400000 */
[----:B------:R-:W-:Y:S01]  /*7940*/  FFMA R7, R150, R153, R5 ;  /* 0x0000009996077223 */ /* 0x000fe20000000005 */
[----:B------:R-:W-:-:S04]  /*7950*/  @P1 IMAD.MOV.U32 R5, RZ, RZ, R11 ;  /* 0x000000ffff051224 */ /* 0x000fc800078e000b */
[----:B------:R-:W-:-:S05]  /*7960*/  F2FP.TF32.F32.PACK_B R7, R7 ;  /* 0x00000007ff07723e */ /* 0x000fca00024050ff */
[----:B------:R0:W-:Y:S01]  /*7970*/  @P1 STG.E desc[UR36][R4.64+0x3e0], R7 ;  /* 0x0003e00704001986 */ /* 0x0001e2000c101924 */
[----:B------:R-:W-:Y:S05]  /*7980*/  @!P0 BRA `(.L_x_289) ;  /* 0x0000000000048947 */ /* 0x000fea0003800000 */
[----:B------:R3:W5:Y:S02]  /*7990*/  LDG.E.LTC128B R19, desc[UR36][R8.64+0x3e4] ;  /* 0x0003e42408137981 */ /* 0x000764000c1e1920 */
.L_x_289:
[----:B------:R-:W-:Y:S05]  /*79a0*/  BSYNC B1 ;  /* 0x0000000000017941 */ /* 0x000fea0003800000 */
.L_x_288:
[----:B------:R-:W-:Y:S05]  /*79b0*/  @!P0 BRA `(.L_x_290) ;  /* 0x0000002400408947 */ /* 0x000fea0003800000 */
[----:B-----5:R-:W-:-:S05]  /*79c0*/  LOP3.LUT R19, R19, 0xffffe000, RZ, 0xc0, !PT ;  /* 0xffffe00013137812 */ /* 0x020fca00078ec0ff */
[----:B------:R-:W-:-:S04]  /*79d0*/  FMUL R0, R19, R154 ;  /* 0x0000009a13007220 */ /* 0x000fc80000400000 */
[----:B------:R-:W-:-:S05]  /*79e0*/  FFMA R151, R151, R153, R0 ;  /* 0x0000009997977223 */ /* 0x000fca0000000000 */
[----:B------:R-:W-:-:S05]  /*79f0*/  F2FP.TF32.F32.PACK_B R151, R151 ;  /* 0x00000097ff97723e */ /* 0x000fca00024050ff */
[----:B------:R4:W-:Y:S01]  /*7a00*/  STG.E desc[UR36][R10.64+0x3e4], R151 ;  /* 0x0003e4970a007986 */ /* 0x0009e2000c101924 */
[----:B------:R-:W-:Y:S05]  /*7a10*/  BRA `(.L_x_290) ;  /* 0x0000002400287947 */ /* 0x000fea0003800000 */
.L_x_37:
[----:B------:R-:W-:Y:S01]  /*7a20*/  ISETP.GT.AND P3, PT, R0, 0x1, PT ;  /* 0x000000010000780c */ /* 0x000fe20003f64270 */
[----:B------:R-:W-:Y:S01]  /*7a30*/  ULDC.64 UR4, c[0x0][0x5c0] ;  /* 0x0001700000047ab9 */ /* 0x000fe20000000a00 */
[-C--:B------:R-:W-:Y:S01]  /*7a40*/  FMUL R9, R24, R153.reuse ;  /* 0x0000009918097220 */ /* 0x080fe20000400000 */
[----:B------:R-:W-:Y:S01]  /*7a50*/  LEA R4, P1, R168, UR4, 0x2 ;  /* 0x00000004a8047c11 */ /* 0x000fe2000f8210ff */
[-C--:B------:R-:W-:Y:S01]  /*7a60*/  FMUL R25, R25, R153.reuse ;  /* 0x0000009919197220 */ /* 0x080fe20000400000 */
[C---:B------:R-:W-:Y:S01]  /*7a70*/  ISETP.GT.AND P0, PT, R3.reuse, RZ, P3 ;  /* 0x000000ff0300720c */ /* 0x040fe20001f04270 */
[-C--:B------:R-:W-:Y:S01]  /*7a80*/  FMUL R13, R26, R153.reuse ;  /* 0x000000991a0d7220 */ /* 0x080fe20000400000 */
[----:B------:R-:W-:Y:S01]  /*7a90*/  ISETP.GT.AND P2, PT, R3, 0x8, P2 ;  /* 0x000000080300780c */ /* 0x000fe20001744270 */
[-C--:B------:R-:W-:Y:S01]  /*7aa0*/  FMUL R27, R27, R153.reuse ;  /* 0x000000991b1b7220 */ /* 0x080fe20000400000 */
[----:B------:R-:W-:Y:S01]  /*7ab0*/  LEA.HI.X R5, R168, UR5, R179, 0x2, P1 ;  /* 0x00000005a8057c11 */ /* 0x000fe200088f14b3 */
[----:B------:R-:W-:Y:S01]  /*7ac0*/  FMUL R29, R29, R153 ;  /* 0x000000991d1d7220 */ /* 0x000fe20000400000 */
[----:B------:R-:W-:Y:S01]  /*7ad0*/  F2FP.TF32.F32.PACK_B R9, R9 ;  /* 0x00000009ff09723e */ /* 0x000fe200024050ff */
[-C--:B------:R-:W-:Y:S01]  /*7ae0*/  FMUL R31, R31, R153.reuse ;  /* 0x000000991f1f7220 */ /* 0x080fe20000400000 */
[C---:B------:R-:W-:Y:S01]  /*7af0*/  SHF.L.U64.HI R11, R10.reuse, 0x5, R11 ;  /* 0x000000050a0b7819 */ /* 0x040fe2000001020b */
[----:B------:R-:W-:Y:S01]  /*7b00*/  FMUL R33, R33, R153 ;  /* 0x0000009921217220 */ /* 0x000fe20000400000 */
[----:B------:R-:W-:Y:S01]  /*7b10*/  LEA R6, P1, R10, R4, 0x5 ;  /* 0x000000040a067211 */ /* 0x000fe200078228ff */
[----:B------:R0:W-:Y:S01]  /*7b20*/  @P4 STG.E desc[UR36][R4.64], R9 ;  /* 0x0000000904004986 */ /* 0x0001e2000c101924 */
[----:B------:R-:W-:Y:S01]  /*7b30*/  F2FP.TF32.F32.PACK_B R25, R25 ;  /* 0x00000019ff19723e */ /* 0x000fe200024050ff */
[----:B------:R-:W-:Y:S01]  /*7b40*/  FMUL R35, R35, R153 ;  /* 0x0000009923237220 */ /* 0x000fe20000400000 */
[----:B------:R-:W-:Y:S01]  /*7b50*/  F2FP.TF32.F32.PACK_B R13, R13 ;  /* 0x0000000dff0d723e */ /* 0x000fe200024050ff */
[----:B------:R-:W-:Y:S01]  /*7b60*/  IMAD.X R7, R11, 0x1, R5, P1 ;  /* 0x000000010b077824 */ /* 0x000fe200008e0605 */
[C---:B------:R-:W-:Y:S01]  /*7b70*/  ISETP.GT.AND P4, PT, R0.reuse, 0x8, PT ;  /* 0x000000080000780c */ /* 0x040fe20003f84270 */
[----:B------:R-:W-:Y:S01]  /*7b80*/  @P0 STG.E desc[UR36][R4.64+0x4], R25 ;  /* 0x0000041904000986 */ /* 0x000fe2000c101924 */
[----:B------:R-:W-:Y:S01]  /*7b90*/  ISETP.GT.AND P0, PT, R0, 0x9, PT ;  /* 0x000000090000780c */ /* 0x000fe20003f04270 */
[-C--:B------:R-:W-:Y:S01]  /*7ba0*/  FMUL R11, R30, R153.reuse ;  /* 0x000000991e0b7220 */ /* 0x080fe20000400000 */
[C---:B------:R-:W-:Y:S01]  /*7bb0*/  ISETP.GT.AND P3, PT, R3.reuse, 0x8, P3 ;  /* 0x000000080300780c */ /* 0x040fe20001f64270 */
[----:B------:R1:W-:Y:S01]  /*7bc0*/  @P2 STG.E desc[UR36][R6.64], R13 ;  /* 0x0000000d06002986 */ /* 0x0003e2000c101924 */
[C---:B------:R-:W-:Y:S01]  /*7bd0*/  ISETP.GT.AND P1, PT, R3.reuse, RZ, P4 ;  /* 0x000000ff0300720c */ /* 0x040fe20002724270 */
[-C--:B0-----:R-:W-:Y:S01]  /*7be0*/  FMUL R9, R28, R153.reuse ;  /* 0x000000991c097220 */ /* 0x081fe20000400000 */
[----:B------:R-:W-:Y:S01]  /*7bf0*/  ISETP.GT.AND P2, PT, R3, RZ, P0 ;  /* 0x000000ff0300720c */ /* 0x000fe20000744270 */
[-C--:B------:R-:W-:Y:S01]  /*7c00*/  FMUL R37, R37, R153.reuse ;  /* 0x0000009925257220 */ /* 0x080fe20000400000 */
[----:B------:R-:W-:Y:S01]  /*7c10*/  ISETP.GT.AND P4, PT, R3, 0x8, P4 ;  /* 0x000000080300780c */ /* 0x000fe20002784270 */
[----:B------:R-:W-:Y:S01]  /*7c20*/  FMUL R39, R39, R153 ;  /* 0x0000009927277220 */ /* 0x000fe20000400000 */
[----:B------:R-:W-:Y:S01]  /*7c30*/  F2FP.TF32.F32.PACK_B R27, R27 ;  /* 0x0000001bff1b723e */ /* 0x000fe200024050ff */
[----:B------:R-:W-:Y:S01]  /*7c40*/  FMUL R41, R41, R153 ;  /* 0x0000009929297220 */ /* 0x000fe20000400000 */
[----:B------:R-:W-:Y:S01]  /*7c50*/  F2FP.TF32.F32.PACK_B R9, R9 ;  /* 0x00000009ff09723e */ /* 0x000fe200024050ff */
[----:B------:R-:W-:Y:S01]  /*7c60*/  FMUL R43, R43, R153 ;  /* 0x000000992b2b7220 */ /* 0x000fe20000400000 */
[----:B------:R-:W-:Y:S01]  /*7c70*/  F2FP.TF32.F32.PACK_B R29, R29 ;  /* 0x0000001dff1d723e */ /* 0x000fe200024050ff */
[----:B------:R-:W-:Y:S01]  /*7c80*/  @P3 STG.E desc[UR36][R6.64+0x4], R27 ;  /* 0x0000041b06003986 */ /* 0x000fe2000c101924 */
[----:B------:R-:W-:Y:S01]  /*7c90*/  F2FP.TF32.F32.PACK_B R11, R11 ;  /* 0x0000000bff0b723e */ /* 0x000fe200024050ff */
[-C--:B-1----:R-:W-:Y:S01]  /*7ca0*/  FMUL R13, R34, R153.reuse ;  /* 0x00000099220d7220 */ /* 0x082fe20000400000 */
[C---:B------:R-:W-:Y:S01]  /*7cb0*/  ISETP.GT.AND P3, PT, R0.reuse, 0x11, PT ;  /* 0x000000110000780c */ /* 0x040fe20003f64270 */
[----:B------:R0:W-:Y:S01]  /*7cc0*/  @P1 STG.E desc[UR36][R4.64+0x20], R9 ;  /* 0x0000200904001986 */ /* 0x0001e2000c101924 */
[----:B------:R-:W-:Y:S01]  /*7cd0*/  ISETP.GT.AND P0, PT, R3, 0x8, P0 ;  /* 0x000000080300780c */ /* 0x000fe20000704270 */
[----:B------:R-:W-:Y:S01]  /*7ce0*/  FMUL R45, R45, R153 ;  /* 0x000000992d2d7220 */ /* 0x000fe20000400000 */
[----:B------:R-:W-:Y:S01]  /*7cf0*/  F2FP.TF32.F32.PACK_B R31, R31 ;  /* 0x0000001fff1f723e */ /* 0x000fe200024050ff */
[----:B------:R-:W-:Y:S01]  /*7d00*/  @P2 STG.E desc[UR36][R4.64+0x24], R29 ;  /* 0x0000241d04002986 */ /* 0x000fe2000c101924 */
[----:B------:R-:W-:Y:S01]  /*7d10*/  ISETP.GT.AND P2, PT, R0, 0x10, PT ;  /* 0x000000100000780c */ /* 0x000fe20003f44270 */
[----:B------:R-:W-:Y:S01]  /*7d20*/  FMUL R47, R47, R153 ;  /* 0x000000992f2f7220 */ /* 0x000fe20000400000 */
[----:B------:R-:W-:Y:S01]  /*7d30*/  F2FP.TF32.F32.PACK_B R33, R33 ;  /* 0x00000021ff21723e */ /* 0x000fe200024050ff */
[----:B------:R1:W-:Y:S01]  /*7d40*/  @P4 STG.E desc[UR36][R6.64+0x20], R11 ;  /* 0x0000200b06004986 */ /* 0x0003e2000c101924 */
[----:B------:R-:W-:Y:S01]  /*7d50*/  ISETP.GT.AND P1, PT, R3, RZ, P2 ;  /* 0x000000ff0300720c */ /* 0x000fe20001724270 */
[-C--:B------:R-:W-:Y:S01]  /*7d60*/  FMUL R49, R49, R153.reuse ;  /* 0x0000009931317220 */ /* 0x080fe20000400000 */
[C---:B------:R-:W-:Y:S01]  /*7d70*/  ISETP.GT.AND P4, PT, R3.reuse, RZ, P3 ;  /* 0x000000ff0300720c */ /* 0x040fe20001f84270 */
[----:B0-----:R-:W-:Y:S01]  /*7d80*/  FMUL R9, R32, R153 ;  /* 0x0000009920097220 */ /* 0x001fe20000400000 */
[----:B------:R-:W-:Y:S01]  /*7d90*/  ISETP.GT.AND P2, PT, R3, 0x8, P2 ;  /* 0x000000080300780c */ /* 0x000fe20001744270 */
[----:B------:R-:W-:Y:S01]  /*7da0*/  @P0 STG.E desc[UR36][R6.64+0x24], R31 ;  /* 0x0000241f06000986 */ /* 0x000fe2000c101924 */
[----:B------:R-:W-:Y:S01]  /*7db0*/  F2FP.TF32.F32.PACK_B R13, R13 ;  /* 0x0000000dff0d723e */ /* 0x000fe200024050ff */
[----:B------:R-:W-:Y:S01]  /*7dc0*/  FMUL R51, R51, R153 ;  /* 0x0000009933337220 */ /* 0x000fe20000400000 */
[----:B------:R-:W-:Y:S01]  /*7dd0*/  F2FP.TF32.F32.PACK_B R9, R9 ;  /* 0x00000009ff09723e */ /* 0x000fe200024050ff */
[-C--:B------:R-:W-:Y:S01]  /*7de0*/  FMUL R53, R53, R153.reuse ;  /* 0x0000009935357220 */ /* 0x080fe20000400000 */
[----:B------:R-:W-:Y:S01]  /*7df0*/  ISETP.GT.AND P0, PT, R0, 0x19, PT ;  /* 0x000000190000780c */ /* 0x000fe20003f04270 */
[----:B-1----:R-:W-:Y:S01]  /*7e00*/  FMUL R11, R38, R153 ;  /* 0x00000099260b7220 */ /* 0x002fe20000400000 */
[----:B------:R-:W-:Y:S01]  /*7e10*/  ISETP.GT.AND P3, PT, R3, 0x8, P3 ;  /* 0x000000080300780c */ /* 0x000fe20001f64270 */
[----:B------:R0:W-:Y:S01]  /*7e20*/  @P1 STG.E desc[UR36][R4.64+0x40], R9 ;  /* 0x0000400904001986 */ /* 0x0001e2000c101924 */
[----:B------:R-:W-:Y:S01]  /*7e30*/  F2FP.TF32.F32.PACK_B R35, R35 ;  /* 0x00000023ff23723e */ /* 0x000fe200024050ff */
        /* <DEDUP_REMOVED lines=10> */
[-C--:B0-----:R-:W-:Y:S01]  /*7ee0*/  FMUL R9, R36, R153.reuse ;  /* 0x0000009924097220 */ /* 0x081fe20000400000 */
[----:B------:R-:W-:Y:S01]  /*7ef0*/  ISETP.GT.AND P4, PT, R3, 0x8, P4 ;  /* 0x000000080300780c */ /* 0x000fe20002784270 */
[----:B------:R-:W-:Y:S01]  /*7f00*/  @P3 STG.E desc[UR36][R6.64+0x44], R35 ;  /* 0x0000442306003986 */ /* 0x000fe2000c101924 */
[----:B------:R-:W-:Y:S01]  /*7f10*/  ISETP.GT.AND P3, PT, R0, 0x21, PT ;  /* 0x000000210000780c */ /* 0x000fe20003f64270 */
[----:B------:R-:W-:Y:S01]  /*7f20*/  FMUL R61, R61, R153 ;  /* 0x000000993d3d7220 */ /* 0x000fe20000400000 */
[----:B------:R-:W-:Y:S01]  /*7f30*/  F2FP.TF32.F32.PACK_B R9, R9 ;  /* 0x00000009ff09723e */ /* 0x000fe200024050ff */
[-C--:B------:R-:W-:Y:S01]  /*7f40*/  FMUL R63, R63, R153.reuse ;  /* 0x000000993f3f7220 */ /* 0x080fe20000400000 */
[----:B------:R-:W-:Y:S01]  /*7f50*/  ISETP.GT.AND P0, PT, R3, 0x8, P0 ;  /* 0x000000080300780c */ /* 0x000fe20000704270 */
[----:B-1----:R-:W-:Y:S01]  /*7f60*/  FMUL R13, R42, R153 ;  /* 0x000000992a0d7220 */ /* 0x002fe20000400000 */
[----:B------:R-:W-:Y:S01]  /*7f70*/  F2FP.TF32.F32.PACK_B R39, R39 ;  /* 0x00000027ff27723e */ /* 0x000fe200024050ff */
        /* <DEDUP_REMOVED lines=145> */
[C---:B------:R-:W-:Y:S01]  /*8890*/  ISETP.GT.AND P2, PT, R3.reuse, 0x8, P2 ;  /* 0x000000080300780c */ /* 0x040fe20001744270 */
[----:B------:R-:W-:Y:S01]  /*88a0*/  @P0 STG.E desc[UR36][R6.64+0x124], R63 ;  /* 0x0001243f06000986 */ /* 0x000fe2000c101924 */
[----:B------:R-:W-:Y:S01]  /*88b0*/  ISETP.GT.AND P3, PT, R3, 0x8, P3 ;  /* 0x000000080300780c */ /* 0x000fe20001f64270 */
[----:B------:R-:W-:Y:S01]  /*88c0*/  FMUL R131, R131, R153 ;  /* 0x0000009983837220 */ /* 0x000fe20000400000 */
[----:B------:R-:W-:Y:S01]  /*88d0*/  F2FP.TF32.F32.PACK_B R9, R9 ;  /* 0x00000009ff09723e */ /* 0x000fe200024050ff */
[-C--:B------:R-:W-:Y:S01]  /*88e0*/  FMUL R133, R133, R153.reuse ;  /* 0x0000009985857220 */ /* 0x080fe20000400000 */
[----:B------:R-:W-:Y:S01]  /*88f0*/  ISETP.GT.AND P0, PT, R0, 0x59, PT ;  /* 0x000000590000780c */ /* 0x000fe20003f04270 */
        /* <DEDUP_REMOVED lines=21> */
[C---:B------:R-:W-:Y:S01]  /*8a50*/  ISETP.GT.AND P0, PT, R3.reuse, 0x8, P0 ;  /* 0x000000080300780c */ /* 0x040fe20000704270 */
[----:B-1----:R-:W-:Y:S01]  /*8a60*/  FMUL R13, R74, R153 ;  /* 0x000000994a0d7220 */ /* 0x002fe20000400000 */
[----:B------:R-:W-:Y:S01]  /*8a70*/  F2FP.TF32.F32.PACK_B R87, R87 ;  /* 0x00000057ff57723e */ /* 0x000fe200024050ff */
[----:B------:R0:W-:Y:S01]  /*8a80*/  @P1 STG.E desc[UR36][R4.64+0x160], R9 ;  /* 0x0001600904001986 */ /* 0x0001e2000c101924 */
[----:B------:R-:W-:Y:S01]  /*8a90*/  ISETP.GT.AND P1, PT, R3, RZ, P3 ;  /* 0x000000ff0300720c */ /* 0x000fe20001f24270 */
[-C--:B------:R-:W-:Y:S01]  /*8aa0*/  FMUL R145, R145, R153.reuse ;  /* 0x0000009991917220 */ /* 0x080fe20000400000 */
[----:B------:R-:W-:Y:S01]  /*8ab0*/  ISETP.GT.AND P3, PT, R3, 0x8, P3 ;  /* 0x000000080300780c */ /* 0x000fe20001f64270 */
[----:B------:R-:W-:Y:S01]  /*8ac0*/  @P2 STG.E desc[UR36][R4.64+0x164], R69 ;  /* 0x0001644504002986 */ /* 0x000fe2000c101924 */
[----:B------:R-:W-:Y:S01]  /*8ad0*/  ISETP.GT.AND P2, PT, R0, 0x61, PT ;  /* 0x000000610000780c */ /* 0x000fe20003f44270 */
[----:B------:R-:W-:Y:S01]  /*8ae0*/  FMUL R147, R147, R153 ;  /* 0x0000009993937220 */ /* 0x000fe20000400000 */
[----:B------:R-:W-:Y:S01]  /*8af0*/  F2FP.TF32.F32.PACK_B R13, R13 ;  /* 0x0000000dff0d723e */ /* 0x000fe200024050ff */
[----:B------:R1:W-:Y:S01]  /*8b00*/  @P4 STG.E desc[UR36][R6.64+0x160], R11 ;  /* 0x0001600b06004986 */ /* 0x0003e2000c101924 */
[----:B------:R-:W-:Y:S01]  /*8b10*/  ISETP.GT.AND P4, PT, R3, RZ, P2 ;  /* 0x000000ff0300720c */ /* 0x000fe20001784270 */
[-C--:B------:R-:W-:Y:S01]  /*8b20*/  FMUL R149, R149, R153.reuse ;  /* 0x0000009995957220 */ /* 0x080fe20000400000 */
[----:B------:R-:W-:Y:S01]  /*8b30*/  ISETP.GT.AND P2, PT, R3, 0x8, P2 ;  /* 0x000000080300780c */ /* 0x000fe20001744270 */
[-C--:B0-----:R-:W-:Y:S01]  /*8b40*/  FMUL R9, R72, R153.reuse ;  /* 0x0000009948097220 */ /* 0x081fe20000400000 */
[----:B------:R-:W-:Y:S01]  /*8b50*/  @P0 STG.E desc[UR36][R6.64+0x164], R71 ;  /* 0x0001644706000986 */ /* 0x000fe2000c101924 */
[----:B------:R-:W-:Y:S01]  /*8b60*/  ISETP.GT.AND P0, PT, R0, 0x69, PT ;  /* 0x000000690000780c */ /* 0x000fe20003f04270 */
[----:B------:R-:W-:Y:S01]  /*8b70*/  FMUL R151, R151, R153 ;  /* 0x0000009997977220 */ /* 0x000fe20000400000 */
[----:B------:R-:W-:-:S02]  /*8b80*/  F2FP.TF32.F32.PACK_B R89, R89 ;  /* 0x00000059ff59723e */ /* 0x000fc400024050ff */
[----:B------:R-:W-:Y:S01]  /*8b90*/  F2FP.TF32.F32.PACK_B R9, R9 ;  /* 0x00000009ff09723e */ /* 0x000fe200024050ff */
[----:B-1----:R-:W-:Y:S01]  /*8ba0*/  FMUL R11, R78, R153 ;  /* 0x000000994e0b7220 */ /* 0x002fe20000400000 */
[----:B------:R-:W-:-:S03]  /*8bb0*/  F2FP.TF32.F32.PACK_B R91, R91 ;  /* 0x0000005bff5b723e */ /* 0x000fc600024050ff */
[----:B------:R0:W-:Y:S01]  /*8bc0*/  @P1 STG.E desc[UR36][R4.64+0x180], R9 ;  /* 0x0001800904001986 */ /* 0x0001e2000c101924 */
[----:B------:R-:W-:Y:S02]  /*8bd0*/  ISETP.GT.AND P1, PT, R0, 0x68, PT ;  /* 0x000000680000780c */ /* 0x000fe40003f24270 */
[----:B------:R-:W-:Y:S01]  /*8be0*/  F2FP.TF32.F32.PACK_B R11, R11 ;  /* 0x0000000bff0b723e */ /* 0x000fe200024050ff */
[----:B------:R-:W-:Y:S01]  /*8bf0*/  @P4 STG.E desc[UR36][R4.64+0x184], R73 ;  /* 0x0001844904004986 */ /* 0x000fe2000c101924 */
[C---:B------:R-:W-:Y:S02]  /*8c00*/  ISETP.GT.AND P4, PT, R3.reuse, RZ, P1 ;  /* 0x000000ff0300720c */ /* 0x040fe40000f84270 */
[C---:B------:R-:W-:Y:S01]  /*8c10*/  ISETP.GT.AND P1, PT, R3.reuse, 0x8, P1 ;  /* 0x000000080300780c */ /* 0x040fe20000f24270 */
[----:B------:R1:W-:Y:S01]  /*8c20*/  @P3 STG.E desc[UR36][R6.64+0x180], R13 ;  /* 0x0001800d06003986 */ /* 0x0003e2000c101924 */
[----:B------:R-:W-:Y:S02]  /*8c30*/  ISETP.GT.AND P3, PT, R3, RZ, P0 ;  /* 0x000000ff0300720c */ /* 0x000fe40000764270 */
[----:B------:R-:W-:Y:S01]  /*8c40*/  F2FP.TF32.F32.PACK_B R93, R93 ;  /* 0x0000005dff5d723e */ /* 0x000fe200024050ff */
[----:B0-----:R-:W-:Y:S01]  /*8c50*/  FMUL R9, R76, R153 ;  /* 0x000000994c097220 */ /* 0x001fe20000400000 */
[----:B------:R-:W-:Y:S01]  /*8c60*/  @P2 STG.E desc[UR36][R6.64+0x184], R75 ;  /* 0x0001844b06002986 */ /* 0x000fe2000c101924 */
[----:B------:R-:W-:-:S02]  /*8c70*/  ISETP.GT.AND P2, PT, R0, 0x70, PT ;  /* 0x000000700000780c */ /* 0x000fc40003f44270 */
[----:B------:R-:W-:Y:S02]  /*8c80*/  F2FP.TF32.F32.PACK_B R95, R95 ;  /* 0x0000005fff5f723e */ /* 0x000fe400024050ff */
[----:B------:R-:W-:Y:S01]  /*8c90*/  F2FP.TF32.F32.PACK_B R9, R9 ;  /* 0x00000009ff09723e */ /* 0x000fe200024050ff */
[----:B-1----:R-:W-:Y:S01]  /*8ca0*/  FMUL R13, R82, R153 ;  /* 0x00000099520d7220 */ /* 0x002fe20000400000 */
[----:B------:R-:W-:-:S03]  /*8cb0*/  F2FP.TF32.F32.PACK_B R97, R97 ;  /* 0x00000061ff61723e */ /* 0x000fc600024050ff */
[----:B------:R0:W-:Y:S01]  /*8cc0*/  @P4 STG.E desc[UR36][R4.64+0x1a0], R9 ;  /* 0x0001a00904004986 */ /* 0x0001e2000c101924 */
[C---:B------:R-:W-:Y:S02]  /*8cd0*/  ISETP.GT.AND P4, PT, R3.reuse, RZ, P2 ;  /* 0x000000ff0300720c */ /* 0x040fe40001784270 */
[C---:B------:R-:W-:Y:S01]  /*8ce0*/  ISETP.GT.AND P2, PT, R3.reuse, 0x8, P2 ;  /* 0x000000080300780c */ /* 0x040fe20001744270 */
[----:B------:R-:W-:Y:S01]  /*8cf0*/  @P3 STG.E desc[UR36][R4.64+0x1a4], R77 ;  /* 0x0001a44d04003986 */ /* 0x000fe2000c101924 */
[C---:B------:R-:W-:Y:S02]  /*8d00*/  ISETP.GT.AND P3, PT, R3.reuse, 0x8, P0 ;  /* 0x000000080300780c */ /* 0x040fe40000764270 */
[----:B------:R-:W-:Y:S01]  /*8d10*/  ISETP.GT.AND P0, PT, R0, 0x71, PT ;  /* 0x000000710000780c */ /* 0x000fe20003f04270 */
[----:B------:R1:W-:Y:S01]  /*8d20*/  @P1 STG.E desc[UR36][R6.64+0x1a0], R11 ;  /* 0x0001a00b06001986 */ /* 0x0003e2000c101924 */
[----:B------:R-:W-:Y:S02]  /*8d30*/  F2FP.TF32.F32.PACK_B R13, R13 ;  /* 0x0000000dff0d723e */ /* 0x000fe400024050ff */
[----:B------:R-:W-:Y:S01]  /*8d40*/  ISETP.GT.AND P1, PT, R3, RZ, P0 ;  /* 0x000000ff0300720c */ /* 0x000fe20000724270 */
[----:B0-----:R-:W-:Y:S01]  /*8d50*/  FMUL R9, R80, R153 ;  /* 0x0000009950097220 */ /* 0x001fe20000400000 */
[----:B------:R-:W-:-:S02]  /*8d60*/  F2FP.TF32.F32.PACK_B R99, R99 ;  /* 0x00000063ff63723e */ /* 0x000fc400024050ff */
[----:B------:R-:W-:Y:S02]  /*8d70*/  F2FP.TF32.F32.PACK_B R101, R101 ;  /* 0x00000065ff65723e */ /* 0x000fe400024050ff */
[----:B------:R-:W-:Y:S01]  /*8d80*/  F2FP.TF32.F32.PACK_B R9, R9 ;  /* 0x00000009ff09723e */ /* 0x000fe200024050ff */
[----:B------:R-:W-:Y:S01]  /*8d90*/  @P3 STG.E desc[UR36][R6.64+0x1a4], R79 ;  /* 0x0001a44f06003986 */ /* 0x000fe2000c101924 */
[----:B------:R-:W-:Y:S01]  /*8da0*/  ISETP.GT.AND P3, PT, R3, 0x8, P0 ;  /* 0x000000080300780c */ /* 0x000fe20000764270 */
[----:B-1----:R-:W-:Y:S01]  /*8db0*/  FMUL R11, R86, R153 ;  /* 0x00000099560b7220 */ /* 0x002fe20000400000 */
[C---:B------:R-:W-:Y:S01]  /*8dc0*/  ISETP.GT.AND P0, PT, R0.reuse, 0x79, PT ;  /* 0x000000790000780c */ /* 0x040fe20003f04270 */
[----:B------:R0:W-:Y:S01]  /*8dd0*/  @P4 STG.E desc[UR36][R4.64+0x1c0], R9 ;  /* 0x0001c00904004986 */ /* 0x0001e2000c101924 */
[----:B------:R-:W-:Y:S02]  /*8de0*/  F2FP.TF32.F32.PACK_B R103, R103 ;  /* 0x00000067ff67723e */ /* 0x000fe400024050ff */
[----:B------:R-:W-:Y:S01]  /*8df0*/  F2FP.TF32.F32.PACK_B R11, R11 ;  /* 0x0000000bff0b723e */ /* 0x000fe200024050ff */
[----:B------:R-:W-:Y:S01]  /*8e00*/  @P1 STG.E desc[UR36][R4.64+0x1c4], R81 ;  /* 0x0001c45104001986 */ /* 0x000fe2000c101924 */
[----:B------:R-:W-:-:S02]  /*8e10*/  ISETP.GT.AND P1, PT, R0, 0x78, PT ;  /* 0x000000780000780c */ /* 0x000fc40003f24270 */
[----:B------:R-:W-:Y:S01]  /*8e20*/  F2FP.TF32.F32.PACK_B R105, R105 ;  /* 0x00000069ff69723e */ /* 0x000fe200024050ff */
[----:B------:R1:W-:Y:S01]  /*8e30*/  @P2 STG.E desc[UR36][R6.64+0x1c0], R13 ;  /* 0x0001c00d06002986 */ /* 0x0003e2000c101924 */
[C---:B------:R-:W-:Y:S02]  /*8e40*/  ISETP.GT.AND P4, PT, R3.reuse, RZ, P1 ;  /* 0x000000ff0300720c */ /* 0x040fe40000f84270 */
[C---:B------:R-:W-:Y:S01]  /*8e50*/  ISETP.GT.AND P2, PT, R3.reuse, RZ, P0 ;  /* 0x000000ff0300720c */ /* 0x040fe20000744270 */
[----:B0-----:R-:W-:Y:S01]  /*8e60*/  FMUL R9, R84, R153 ;  /* 0x0000009954097220 */ /* 0x001fe20000400000 */
[C---:B------:R-:W-:Y:S01]  /*8e70*/  ISETP.GT.AND P1, PT, R3.reuse, 0x8, P1 ;  /* 0x000000080300780c */ /* 0x040fe20000f24270 */
[----:B------:R-:W-:Y:S01]  /*8e80*/  @P3 STG.E desc[UR36][R6.64+0x1c4], R83 ;  /* 0x0001c45306003986 */ /* 0x000fe2000c101924 */
[----:B------:R-:W-:Y:S02]  /*8e90*/  ISETP.GT.AND P3, PT, R3, 0x8, P0 ;  /* 0x000000080300780c */ /* 0x000fe40000764270 */
[----:B------:R-:W-:-:S02]  /*8ea0*/  F2FP.TF32.F32.PACK_B R9, R9 ;  /* 0x00000009ff09723e */ /* 0x000fc400024050ff */
[----:B------:R-:W-:Y:S01]  /*8eb0*/  ISETP.GT.AND P0, PT, R0, 0x81, PT ;  /* 0x000000810000780c */ /* 0x000fe20003f04270 */
[----:B-1----:R-:W-:Y:S01]  /*8ec0*/  FMUL R13, R90, R153 ;  /* 0x000000995a0d7220 */ /* 0x002fe20000400000 */
[----:B------:R-:W-:Y:S01]  /*8ed0*/  F2FP.TF32.F32.PACK_B R107, R107 ;  /* 0x0000006bff6b723e */ /* 0x000fe200024050ff */
[----:B------:R0:W-:Y:S01]  /*8ee0*/  @P4 STG.E desc[UR36][R4.64+0x1e0], R9 ;  /* 0x0001e00904004986 */ /* 0x0001e2000c101924 */
[----:B------:R-:W-:Y:S02]  /*8ef0*/  F2FP.TF32.F32.PACK_B R109, R109 ;  /* 0x0000006dff6d723e */ /* 0x000fe400024050ff */
[----:B------:R-:W-:Y:S01]  /*8f00*/  F2FP.TF32.F32.PACK_B R13, R13 ;  /* 0x0000000dff0d723e */ /* 0x000fe200024050ff */
[----:B------:R-:W-:Y:S01]  /*8f10*/  @P2 STG.E desc[UR36][R4.64+0x1e4], R85 ;  /* 0x0001e45504002986 */ /* 0x000fe2000c101924 */
[----:B------:R-:W-:Y:S02]  /*8f20*/  ISETP.GT.AND P2, PT, R0, 0x80, PT ;  /* 0x000000800000780c */ /* 0x000fe40003f44270 */
[----:B------:R-:W-:Y:S01]  /*8f30*/  F2FP.TF32.F32.PACK_B R111, R111 ;  /* 0x0000006fff6f723e */ /* 0x000fe200024050ff */
[----:B------:R1:W-:Y:S01]  /*8f40*/  @P1 STG.E desc[UR36][R6.64+0x1e0], R11 ;  /* 0x0001e00b06001986 */ /* 0x0003e2000c101924 */
[----:B------:R-:W-:-:S02]  /*8f50*/  ISETP.GT.AND P4, PT, R3, RZ, P2 ;  /* 0x000000ff0300720c */ /* 0x000fc40001784270 */
[C---:B------:R-:W-:Y:S01]  /*8f60*/  ISETP.GT.AND P1, PT, R3.reuse, RZ, P0 ;  /* 0x000000ff0300720c */ /* 0x040fe20000724270 */
[----:B0-----:R-:W-:Y:S01]  /*8f70*/  FMUL R9, R88, R153 ;  /* 0x0000009958097220 */ /* 0x001fe20000400000 */
[C---:B------:R-:W-:Y:S01]  /*8f80*/  ISETP.GT.AND P2, PT, R3.reuse, 0x8, P2 ;  /* 0x000000080300780c */ /* 0x040fe20001744270 */
[----:B------:R-:W-:Y:S01]  /*8f90*/  @P3 STG.E desc[UR36][R6.64+0x1e4], R87 ;  /* 0x0001e45706003986 */ /* 0x000fe2000c101924 */
[----:B------:R-:W-:Y:S02]  /*8fa0*/  ISETP.GT.AND P3, PT, R3, 0x8, P0 ;  /* 0x000000080300780c */ /* 0x000fe40000764270 */
[----:B------:R-:W-:Y:S02]  /*8fb0*/  F2FP.TF32.F32.PACK_B R9, R9 ;  /* 0x00000009ff09723e */ /* 0x000fe400024050ff */
[----:B------:R-:W-:Y:S01]  /*8fc0*/  ISETP.GT.AND P0, PT, R0, 0x89, PT ;  /* 0x000000890000780c */ /* 0x000fe20003f04270 */
[----:B-1----:R-:W-:Y:S01]  /*8fd0*/  FMUL R11, R94, R153 ;  /* 0x000000995e0b7220 */ /* 0x002fe20000400000 */
[----:B------:R-:W-:Y:S01]  /*8fe0*/  F2FP.TF32.F32.PACK_B R113, R113 ;  /* 0x00000071ff71723e */ /* 0x000fe200024050ff */
[----:B------:R0:W-:Y:S01]  /*8ff0*/  @P4 STG.E desc[UR36][R4.64+0x200], R9 ;  /* 0x0002000904004986 */ /* 0x0001e2000c101924 */
[----:B------:R-:W-:-:S02]  /*9000*/  F2FP.TF32.F32.PACK_B R115, R115 ;  /* 0x00000073ff73723e */ /* 0x000fc400024050ff */
[----:B------:R-:W-:Y:S01]  /*9010*/  F2FP.TF32.F32.PACK_B R11, R11 ;  /* 0x0000000bff0b723e */ /* 0x000fe200024050ff */
[----:B------:R-:W-:Y:S01]  /*9020*/  @P1 STG.E desc[UR36][R4.64+0x204], R89 ;  /* 0x0002045904001986 */ /* 0x000fe2000c101924 */
[----:B------:R-:W-:Y:S02]  /*9030*/  ISETP.GT.AND P1, PT, R0, 0x88, PT ;  /* 0x000000880000780c */ /* 0x000fe40003f24270 */
[----:B------:R-:W-:Y:S01]  /*9040*/  F2FP.TF32.F32.PACK_B R117, R117 ;  /* 0x00000075ff75723e */ /* 0x000fe200024050ff */
[----:B------:R1:W-:Y:S01]  /*9050*/  @P2 STG.E desc[UR36][R6.64+0x200], R13 ;  /* 0x0002000d06002986 */ /* 0x0003e2000c101924 */
[C---:B------:R-:W-:Y:S02]  /*9060*/  ISETP.GT.AND P4, PT, R3.reuse, RZ, P1 ;  /* 0x000000ff0300720c */ /* 0x040fe40000f84270 */
[C---:B------:R-:W-:Y:S01]  /*9070*/  ISETP.GT.AND P2, PT, R3.reuse, RZ, P0 ;  /* 0x000000ff0300720c */ /* 0x040fe20000744270 */
[----:B0-----:R-:W-:Y:S01]  /*9080*/  FMUL R9, R92, R153 ;  /* 0x000000995c097220 */ /* 0x001fe20000400000 */
[C---:B------:R-:W-:Y:S01]  /*9090*/  ISETP.GT.AND P1, PT, R3.reuse, 0x8, P1 ;  /* 0x000000080300780c */ /* 0x040fe20000f24270 */
[----:B------:R-:W-:Y:S01]  /*90a0*/  @P3 STG.E desc[UR36][R6.64+0x204], R91 ;  /* 0x0002045b06003986 */ /* 0x000fe2000c101924 */
[----:B------:R-:W-:-:S02]  /*90b0*/  ISETP.GT.AND P3, PT, R3, 0x8, P0 ;  /* 0x000000080300780c */ /* 0x000fc40000764270 */
[----:B------:R-:W-:Y:S02]  /*90c0*/  F2FP.TF32.F32.PACK_B R9, R9 ;  /* 0x00000009ff09723e */ /* 0x000fe400024050ff */
[----:B------:R-:W-:Y:S01]  /*90d0*/  ISETP.GT.AND P0, PT, R0, 0x91, PT ;  /* 0x000000910000780c */ /* 0x000fe20003f04270 */
[----:B-1----:R-:W-:Y:S01]  /*90e0*/  FMUL R13, R98, R153 ;  /* 0x00000099620d7220 */ /* 0x002fe20000400000 */
[----:B------:R-:W-:Y:S01]  /*90f0*/  F2FP.TF32.F32.PACK_B R119, R119 ;  /* 0x00000077ff77723e */ /* 0x000fe200024050ff */
        /* <DEDUP_REMOVED lines=89> */
[----:B------:R-:W-:-:S03]  /*9690*/  ISETP.GT.AND P1, PT, R0, 0xb8, PT ;  /* 0x000000b80000780c */ /* 0x000fc60003f24270 */
[----:B------:R1:W-:Y:S01]  /*96a0*/  @P2 STG.E desc[UR36][R6.64+0x2c0], R13 ;  /* 0x0002c00d06002986 */ /* 0x0003e2000c101924 */
[C---:B------:R-:W-:Y:S02]  /*96b0*/  ISETP.GT.AND P4, PT, R3.reuse, RZ, P1 ;  /* 0x000000ff0300720c */ /* 0x040fe40000f84270 */
[C---:B------:R-:W-:Y:S01]  /*96c0*/  ISETP.GT.AND P2, PT, R3.reuse, RZ, P0 ;  /* 0x000000ff0300720c */ /* 0x040fe20000744270 */
[----:B0-----:R-:W-:Y:S01]  /*96d0*/  FMUL R9, R116, R153 ;  /* 0x0000009974097220 */ /* 0x001fe20000400000 */
[C---:B------:R-:W-:Y:S01]  /*96e0*/  ISETP.GT.AND P1, PT, R3.reuse, 0x8, P1 ;  /* 0x000000080300780c */ /* 0x040fe20000f24270 */
[----:B------:R-:W-:Y:S01]  /*96f0*/  @P3 STG.E desc[UR36][R6.64+0x2c4], R115 ;  /* 0x0002c47306003986 */ /* 0x000fe2000c101924 */
[----:B------:R-:W-:Y:S02]  /*9700*/  ISETP.GT.AND P3, PT, R3, 0x8, P0 ;  /* 0x000000080300780c */ /* 0x000fe40000764270 */
[----:B------:R-:W-:Y:S02]  /*9710*/  F2FP.TF32.F32.PACK_B R9, R9 ;  /* 0x00000009ff09723e */ /* 0x000fe400024050ff */
[----:B------:R-:W-:Y:S01]  /*9720*/  ISETP.GT.AND P0, PT, R0, 0xc1, PT ;  /* 0x000000c10000780c */ /* 0x000fe20003f04270 */
[----:B-1----:R-:W-:-:S02]  /*9730*/  FMUL R13, R122, R153 ;  /* 0x000000997a0d7220 */ /* 0x002fc40000400000 */
[----:B------:R0:W-:Y:S03]  /*9740*/  @P4 STG.E desc[UR36][R4.64+0x2e0], R9 ;  /* 0x0002e00904004986 */ /* 0x0001e6000c101924 */
        /* <DEDUP_REMOVED lines=97> */
[----:B------:R0:W-:Y:S01]  /*9d60*/  @P4 STG.E desc[UR36][R4.64+0x3c0], R13 ;  /* 0x0003c00d04004986 */ /* 0x0001e2000c101924 */
[----:B------:R-:W-:Y:S02]  /*9d70*/  ISETP.GT.AND P4, PT, R0, 0xf8, PT ;  /* 0x000000f80000780c */ /* 0x000fe40003f84270 */
[----:B------:R-:W-:Y:S01]  /*9d80*/  F2FP.TF32.F32.PACK_B R11, R11 ;  /* 0x0000000bff0b723e */ /* 0x000fe200024050ff */
[----:B------:R-:W-:Y:S01]  /*9d90*/  @P1 STG.E desc[UR36][R4.64+0x3c4], R145 ;  /* 0x0003c49104001986 */ /* 0x000fe2000c101924 */
[C---:B------:R-:W-:Y:S01]  /*9da0*/  ISETP.GT.AND P1, PT, R3.reuse, RZ, P0 ;  /* 0x000000ff0300720c */ /* 0x040fe20000724270 */
[----:B------:R-:W-:Y:S01]  /*9db0*/  @P3 IMAD.MOV.U32 R2, RZ, RZ, R6 ;  /* 0x000000ffff023224 */ /* 0x000fe200078e0006 */
[C---:B------:R-:W-:Y:S01]  /*9dc0*/  ISETP.GT.AND P0, PT, R3.reuse, 0x8, P0 ;  /* 0x000000080300780c */ /* 0x040fe20000704270 */
[----:B------:R-:W-:Y:S01]  /*9dd0*/  @P2 STG.E desc[UR36][R6.64+0x3c0], R9 ;  /* 0x0003c00906002986 */ /* 0x000fe2000c101924 */
[C---:B------:R-:W-:Y:S02]  /*9de0*/  ISETP.GT.AND P2, PT, R3.reuse, RZ, P4 ;  /* 0x000000ff0300720c */ /* 0x040fe40002744270 */
[----:B------:R-:W-:Y:S01]  /*9df0*/  ISETP.GT.AND P4, PT, R3, 0x8, P4 ;  /* 0x000000080300780c */ /* 0x000fe20002784270 */
[----:B------:R-:W-:-:S02]  /*9e00*/  @P3 IMAD.MOV.U32 R3, RZ, RZ, R7 ;  /* 0x000000ffff033224 */ /* 0x000fc400078e0007 */
[----:B0-----:R-:W-:-:S03]  /*9e10*/  FMUL R13, R150, R153 ;  /* 0x00000099960d7220 */ /* 0x001fc60000400000 */
[----:B------:R0:W-:Y:S02]  /*9e20*/  @P3 STG.E desc[UR36][R2.64+0x3c4], R147 ;  /* 0x0003c49302003986 */ /* 0x0001e4000c101924 */
[----:B------:R-:W-:-:S03]  /*9e30*/  F2FP.TF32.F32.PACK_B R13, R13 ;  /* 0x0000000dff0d723e */ /* 0x000fc600024050ff */
[----:B0-----:R-:W-:Y:S02]  /*9e40*/  @P2 IMAD.MOV.U32 R2, RZ, RZ, R4 ;  /* 0x000000ffff022224 */ /* 0x001fe400078e0004 */
[----:B------:R-:W-:-:S05]  /*9e50*/  @P2 IMAD.MOV.U32 R3, RZ, RZ, R5 ;  /* 0x000000ffff032224 */ /* 0x000fca00078e0005 */
[----:B------:R0:W-:Y:S04]  /*9e60*/  @P2 STG.E desc[UR36][R2.64+0x3e0], R11 ;  /* 0x0003e00b02002986 */ /* 0x0001e8000c101924 */
[----:B------:R1:W-:Y:S01]  /*9e70*/  @P1 STG.E desc[UR36][R4.64+0x3e4], R149 ;  /* 0x0003e49504001986 */ /* 0x0003e2000c101924 */
[----:B0-----:R-:W-:Y:S02]  /*9e80*/  @P4 IMAD.MOV.U32 R2, RZ, RZ, R6 ;  /* 0x000000ffff024224 */ /* 0x001fe400078e0006 */
[----:B------:R-:W-:-:S05]  /*9e90*/  @P4 IMAD.MOV.U32 R3, RZ, RZ, R7 ;  /* 0x000000ffff034224 */ /* 0x000fca00078e0007 */
[----:B------:R1:W-:Y:S04]  /*9ea0*/  @P4 STG.E desc[UR36][R2.64+0x3e0], R13 ;  /* 0x0003e00d02004986 */ /* 0x0003e8000c101924 */
[----:B------:R1:W-:Y:S02]  /*9eb0*/  @P0 STG.E desc[UR36][R6.64+0x3e4], R151 ;  /* 0x0003e49706000986 */ /* 0x0003e4000c101924 */
.L_x_290:
[----:B------:R-:W-:Y:S05]  /*9ec0*/  BSYNC B0 ;  /* 0x0000000000007941 */ /* 0x000fea0003800000 */
.L_x_36:
[----:B-1----:R-:W2:Y:S01]  /*9ed0*/  LDL.64 R2, [R1] ;  /* 0x0000000001027983 */ /* 0x002ea20000100a00 */
[----:B------:R-:W-:Y:S01]  /*9ee0*/  ULDC.64 UR4, c[0x0][0x650] ;  /* 0x0001940000047ab9 */ /* 0x000fe20000000a00 */
[----:B------:R1:W-:Y:S01]  /*9ef0*/  SYNCS.ARRIVE.TRANS64.A1T0 RZ, [R162+UR45], RZ ;  /* 0x000000ffa2ff79a7 */ /* 0x0003e2000810002d */
[----:B------:R-:W-:Y:S01]  /*9f00*/  PRMT R0, RZ, 0x7610, R0 ;  /* 0x00007610ff007816 */ /* 0x000fe20000000000 */
[----:B-----5:R-:W-:Y:S02]  /*9f10*/  IMAD.MOV.U32 R19, RZ, RZ, -0x1 ;  /* 0xffffffffff137424 */ /* 0x020fe400078e00ff */
[----:B------:R-:W-:Y:S01]  /*9f20*/  IMAD.MOV.U32 R22, RZ, RZ, -0x1 ;  /* 0xffffffffff167424 */ /* 0x000fe200078e00ff */
[----:B--2---:R-:W-:-:S04]  /*9f30*/  LEA R18, P0, R2, R18, 0x1 ;  /* 0x0000001202127211 */ /* 0x004fc800078008ff */
[----:B------:R-:W-:Y:S01]  /*9f40*/  LEA.HI.X R17, R2, R17, R23, 0x1, P0 ;  /* 0x0000001102117211 */ /* 0x000fe200000f0c17 */
[----:B------:R-:W-:Y:S01]  /*9f50*/  IMAD.MOV.U32 R2, RZ, RZ, -0x1 ;  /* 0xffffffffff027424 */ /* 0x000fe200078e00ff */
[----:B------:R-:W-:-:S04]  /*9f60*/  ISETP.GE.U32.AND P0, PT, R18, UR4, PT ;  /* 0x0000000412007c0c */ /* 0x000fc8000bf06070 */
[----:B------:R-:W-:-:S13]  /*9f70*/  ISETP.GE.U32.AND.EX P0, PT, R17, UR5, PT, P0 ;  /* 0x0000000511007c0c */ /* 0x000fda000bf06100 */
[----:B-1----:R-:W-:Y:S05]  /*9f80*/  @P0 BRA `(.L_x_291) ;  /* 0x0000000400700947 */ /* 0x002fea0003800000 */
[----:B----4-:R-:W1:Y:S01]  /*9f90*/  S2R R10, SR_CTAID.X ;  /* 0x00000000000a7919 */ /* 0x010e620000002500 */
[----:B---3--:R-:W2:Y:S01]  /*9fa0*/  LDC.64 R8, c[0x0][0x628] ;  /* 0x00018a00ff087b82 */ /* 0x008ea20000000a00 */
[----:B------:R-:W-:Y:S01]  /*9fb0*/  ULDC UR4, c[0x0][0x150] ;  /* 0x0000540000047ab9 */ /* 0x000fe20000000800 */
[----:B------:R-:W-:Y:S01]  /*9fc0*/  IMAD.MOV.U32 R6, RZ, RZ, R18 ;  /* 0x000000ffff067224 */ /* 0x000fe200078e0012 */
[----:B------:R-:W3:Y:S01]  /*9fd0*/  S2R R20, SR_CTAID.Y ;  /* 0x0000000000147919 */ /* 0x000ee20000002600 */
[----:B0-----:R-:W-:-:S04]  /*9fe0*/  IMAD.MOV.U32 R7, RZ, RZ, R17 ;  /* 0x000000ffff077224 */ /* 0x001fc800078e0011 */
[----:B------:R-:W0:Y:S08]  /*9ff0*/  LDC R15, c[0x0][0x144] ;  /* 0x00005100ff0f7b82 */ /* 0x000e300000000800 */
[----:B------:R-:W4:Y:S08]  /*a000*/  LDC R0, c[0x0][0x630] ;  /* 0x00018c00ff007b82 */ /* 0x000f300000000800 */
[----:B------:R-:W0:Y:S01]  /*a010*/  LDC.64 R12, c[0x0][0x620] ;  /* 0x00018800ff0c7b82 */ /* 0x000e220000000a00 */
[----:B--2---:R-:W-:-:S04]  /*a020*/  ISETP.NE.U32.AND P0, PT, R8, RZ, PT ;  /* 0x000000ff0800720c */ /* 0x004fc80003f05070 */
[----:B------:R-:W-:Y:S02]  /*a030*/  ISETP.NE.AND.EX P0, PT, R9, RZ, PT, P0 ;  /* 0x000000ff0900720c */ /* 0x000fe40003f05300 */
[----:B-1----:R-:W-:-:S05]  /*a040*/  I2FP.F32.U32 R2, R10 ;  /* 0x0000000a00027245 */ /* 0x002fca0000201000 */
[----:B------:R-:W-:-:S04]  /*a050*/  FMUL R2, R2, UR4 ;  /* 0x0000000402027c20 */ /* 0x000fc80008400000 */
[----:B------:R1:W2:Y:S02]  /*a060*/  F2I.U32.TRUNC.NTZ R14, R2 ;  /* 0x00000002000e7305 */ /* 0x0002a4000020f000 */
[----:B---34-:R-:W-:Y:S05]  /*a070*/  @!P0 BRA `(.L_x_292) ;  /* 0x0000000000288947 */ /* 0x018fea0003800000 */
[----:B------:R-:W3:Y:S02]  /*a080*/  LDC R3, c[0x0][0x634] ;  /* 0x00018d00ff037b82 */ /* 0x000ee40000000800 */
[----:B---3--:R-:W-:-:S05]  /*a090*/  IADD3 R7, P0, R18, R3, RZ ;  /* 0x0000000312077210 */ /* 0x008fca0007f1e0ff */
[----:B------:R-:W-:-:S04]  /*a0a0*/  IMAD.X R11, RZ, RZ, R17, P0 ;  /* 0x000000ffff0b7224 */ /* 0x000fc800000e0611 */
[----:B-1----:R-:W-:-:S04]  /*a0b0*/  IMAD.WIDE.U32 R2, R11, R8, RZ ;  /* 0x000000080b027225 */ /* 0x002fc800078e00ff */
[----:B------:R-:W-:-:S04]  /*a0c0*/  IMAD.WIDE.U32 R4, P0, R7, R9, R2 ;  /* 0x0000000907047225 */ /* 0x000fc80007800002 */
[----:B------:R-:W-:-:S04]  /*a0d0*/  IMAD.WIDE.U32 R2, R7, R8, RZ ;  /* 0x0000000807027225 */ /* 0x000fc800078e00ff */
[----:B------:R-:W-:Y:S01]  /*a0e0*/  IMAD.X R7, RZ, RZ, RZ, P0 ;  /* 0x000000ffff077224 */ /* 0x000fe200000e06ff */
[----:B------:R-:W-:Y:S01]  /*a0f0*/  IADD3 RZ, P0, R3, R4, RZ ;  /* 0x0000000403ff7210 */ /* 0x000fe20007f1e0ff */
[----:B------:R-:W-:-:S04]  /*a100*/  IMAD.MOV.U32 R6, RZ, RZ, R5 ;  /* 0x000000ffff067224 */ /* 0x000fc800078e0005 */
[----:B------:R-:W-:-:S08]  /*a110*/  IMAD.WIDE.U32.X R6, R11, R9, R6, P0 ;  /* 0x000000090b067225 */ /* 0x000fd000000e0406 */
.L_x_292:
[----:B------:R-:W3:Y:S01]  /*a120*/  LDC.64 R26, c[0x0][0x640] ;  /* 0x00019000ff1a7b82 */ /* 0x000ee20000000a00 */
[-C--:B------:R-:W-:Y:S01]  /*a130*/  SHF.R.U64 R11, R6, R0.reuse, R7 ;  /* 0x00000000060b7219 */ /* 0x080fe20000001207 */
[----:B------:R-:W-:Y:S01]  /*a140*/  IMAD.MOV.U32 R19, RZ, RZ, R17 ;  /* 0x000000ffff137224 */ /* 0x000fe200078e0011 */
[----:B------:R-:W-:Y:S01]  /*a150*/  SHF.R.U32.HI R0, RZ, R0, R7 ;  /* 0x00000000ff007219 */ /* 0x000fe20000011607 */
[----:B--2---:R-:W-:Y:S01]  /*a160*/  IMAD.MOV R14, RZ, RZ, -R14 ;  /* 0x000000ffff0e7224 */ /* 0x004fe200078e0a0e */
[----:B------:R-:W-:Y:S01]  /*a170*/  IADD3 R5, P0, RZ, -R11, RZ ;  /* 0x8000000bff057210 */ /* 0x000fe20007f1e0ff */
[----:B------:R-:W-:Y:S01]  /*a180*/  ULDC UR4, c[0x0][0x154] ;  /* 0x0000550000047ab9 */ /* 0x000fe20000000800 */
[----:B------:R-:W-:Y:S01]  /*a190*/  IMAD.MOV.U32 R7, RZ, RZ, 0x1 ;  /* 0x00000001ff077424 */ /* 0x000fe200078e00ff */
[----:B------:R-:W2:Y:S01]  /*a1a0*/  LDC R4, c[0x0][0x618] ;  /* 0x00018600ff047b82 */ /* 0x000ea20000000800 */
[----:B0-----:R-:W-:Y:S02]  /*a1b0*/  IMAD R22, R15, R14, R10 ;  /* 0x0000000e0f167224 */ /* 0x001fe400078e020a */
[----:B------:R-:W-:-:S04]  /*a1c0*/  IMAD.X R3, RZ, RZ, ~R0, P0 ;  /* 0x000000ffff037224 */ /* 0x000fc800000e0e00 */
[-C--:B------:R-:W-:Y:S01]  /*a1d0*/  IMAD R0, R3, R12.reuse, RZ ;  /* 0x0000000c03007224 */ /* 0x080fe200078e02ff */
[----:B------:R-:W0:Y:S01]  /*a1e0*/  LDC R6, c[0x0][0x608] ;  /* 0x00018200ff067b82 */ /* 0x000e220000000800 */
[----:B-1----:R-:W-:-:S04]  /*a1f0*/  IMAD.WIDE.U32 R2, R5, R12, R18 ;  /* 0x0000000c05027225 */ /* 0x002fc800078e0012 */
[----:B------:R-:W-:Y:S01]  /*a200*/  IMAD R5, R5, R13, R0 ;  /* 0x0000000d05057224 */ /* 0x000fe200078e0200 */
[----:B------:R-:W-:Y:S02]  /*a210*/  I2FP.F32.U32 R0, R20 ;  /* 0x0000001400007245 */ /* 0x000fe40000201000 */
[----:B------:R-:W1:Y:S01]  /*a220*/  LDC R24, c[0x0][0x658] ;  /* 0x00019600ff187b82 */ /* 0x000e620000000800 */
[----:B------:R-:W-:Y:S01]  /*a230*/  IMAD.IADD R3, R3, 0x1, R5 ;  /* 0x0000000103037824 */ /* 0x000fe200078e0205 */
[----:B---3--:R-:W-:Y:S01]  /*a240*/  ISETP.NE.U32.AND P0, PT, R26, RZ, PT ;  /* 0x000000ff1a00720c */ /* 0x008fe20003f05070 */
[----:B------:R-:W-:Y:S01]  /*a250*/  FMUL R0, R0, UR4 ;  /* 0x0000000400007c20 */ /* 0x000fe20008400000 */
[----:B------:R-:W-:Y:S02]  /*a260*/  IMAD.MOV.U32 R5, RZ, RZ, -0x1 ;  /* 0xffffffffff057424 */ /* 0x000fe400078e00ff */
[----:B------:R-:W-:Y:S01]  /*a270*/  ISETP.NE.AND.EX P0, PT, R27, RZ, PT, P0 ;  /* 0x000000ff1b00720c */ /* 0x000fe20003f05300 */
[----:B------:R3:W4:Y:S01]  /*a280*/  F2I.U32.TRUNC.NTZ R12, R0 ;  /* 0x00000000000c7305 */ /* 0x000722000020f000 */
[----:B------:R-:W3:Y:S01]  /*a290*/  LDC R15, c[0x0][0x148] ;  /* 0x00005200ff0f7b82 */ /* 0x000ee20000000800 */
[----:B--2---:R-:W-:-:S02]  /*a2a0*/  SHF.R.U64 R10, R2, R4, R3 ;  /* 0x00000004020a7219 */ /* 0x004fc40000001203 */
[----:B------:R-:W-:-:S05]  /*a2b0*/  SHF.R.U32.HI R3, RZ, R4, R3 ;  /* 0x00000004ff037219 */ /* 0x000fca0000011603 */
[----:B------:R-:W2:Y:S01]  /*a2c0*/  LDC R14, c[0x0][0x600] ;  /* 0x00018000ff0e7b82 */ /* 0x000ea20000000800 */
[-CC-:B0-----:R-:W-:Y:S02]  /*a2d0*/  SHF.R.U64 R8, R10, R6.reuse, R3.reuse ;  /* 0x000000060a087219 */ /* 0x181fe40000001203 */
[----:B------:R-:W-:-:S05]  /*a2e0*/  SHF.R.U32.HI R3, RZ, R6, R3 ;  /* 0x00000006ff037219 */ /* 0x000fca0000011603 */
[----:B------:R-:W0:Y:S01]  /*a2f0*/  LDC R21, c[0x0][0x648] ;  /* 0x00019200ff157b82 */ /* 0x000e220000000800 */
[-CC-:B-1----:R-:W-:Y:S02]  /*a300*/  SHF.R.U64 R13, R8, R24.reuse, R3.reuse ;  /* 0x00000018080d7219 */ /* 0x182fe40000001203 */
[-C--:B------:R-:W-:Y:S02]  /*a310*/  SHF.L.U32 R5, R5, R24.reuse, RZ ;  /* 0x0000001805057219 */ /* 0x080fe400000006ff */
[-C--:B------:R-:W-:Y:S01]  /*a320*/  SHF.R.U32.HI R3, RZ, R24.reuse, R3 ;  /* 0x00000018ff037219 */ /* 0x080fe20000011603 */
[----:B------:R-:W-:Y:S01]  /*a330*/  IMAD.MOV.U32 R2, RZ, RZ, R13 ;  /* 0x000000ffff027224 */ /* 0x000fe200078e000d */
[----:B------:R-:W-:Y:S01]  /*a340*/  SHF.L.U32 R24, R7, R24, RZ ;  /* 0x0000001807187219 */ /* 0x000fe200000006ff */
[----:B------:R-:W1:Y:S01]  /*a350*/  LDC R25, c[0x0][0x638] ;  /* 0x00018e00ff197b82 */ /* 0x000e620000000800 */
[----:B------:R-:W-:-:S07]  /*a360*/  LOP3.LUT R19, RZ, R5, RZ, 0x33, !PT ;  /* 0x00000005ff137212 */ /* 0x000fce00078e33ff */
[----:B------:R-:W0:Y:S01]  /*a370*/  LDC R28, c[0x0][0x610] ;  /* 0x00018400ff1c7b82 */ /* 0x000e220000000800 */
[----:B----4-:R-:W-:Y:S05]  /*a380*/  @!P0 BRA `(.L_x_293) ;  /* 0x0000000000288947 */ /* 0x010fea0003800000 */
[----:B---3--:R-:W3:Y:S02]  /*a390*/  LDC R0, c[0x0][0x64c] ;  /* 0x00019300ff007b82 */ /* 0x008ee40000000800 */
[----:B---3--:R-:W-:-:S05]  /*a3a0*/  IADD3 R7, P0, R13, R0, RZ ;  /* 0x000000000d077210 */ /* 0x008fca0007f1e0ff */
        /* <DEDUP_REMOVED lines=8> */
.L_x_293:
[----:B------:R-:W4:Y:S01]  /*a430*/  LDC R4, c[0x0][0x65c] ;  /* 0x00019700ff047b82 */ /* 0x000f220000000800 */
[----:B0--3--:R-:W-:Y:S01]  /*a440*/  SHF.R.U64 R0, R2, R21, R3 ;  /* 0x0000001502007219 */ /* 0x009fe20000001203 */
[----:B--2---:R-:W-:Y:S01]  /*a450*/  VIADD R3, R14, 0xffffffff ;  /* 0xffffffff0e037836 */ /* 0x004fe20000000000 */
[----:B------:R-:W-:Y:S01]  /*a460*/  LOP3.LUT R19, R8, R19, RZ, 0xc0, !PT ;  /* 0x0000001308137212 */ /* 0x000fe200078ec0ff */
[----:B------:R-:W-:Y:S02]  /*a470*/  IMAD.MOV R12, RZ, RZ, -R12 ;  /* 0x000000ffff0c7224 */ /* 0x000fe400078e0a0c */
[----:B------:R-:W-:Y:S01]  /*a480*/  IMAD.MOV R2, RZ, RZ, -R0 ;  /* 0x000000ffff027224 */ /* 0x000fe200078e0a00 */
[----:B------:R-:W-:Y:S01]  /*a490*/  LOP3.LUT R3, R10, R3, RZ, 0xc0, !PT ;  /* 0x000000030a037212 */ /* 0x000fe200078ec0ff */
[----:B------:R-:W-:Y:S02]  /*a4a0*/  IMAD R19, R24, R0, R19 ;  /* 0x0000000018137224 */ /* 0x000fe400078e0213 */
[----:B-1----:R-:W-:-:S04]  /*a4b0*/  IMAD R0, R2, R25, R13 ;  /* 0x0000001902007224 */ /* 0x002fc800078e020d */
[----:B------:R-:W-:Y:S01]  /*a4c0*/  IMAD R2, R0, R14, R3 ;  /* 0x0000000e00027224 */ /* 0x000fe200078e0203 */
[----:B----4-:R-:W-:Y:S01]  /*a4d0*/  ISETP.NE.AND P0, PT, R4, 0x1, PT ;  /* 0x000000010400780c */ /* 0x010fe20003f05270 */
[----:B------:R-:W-:-:S05]  /*a4e0*/  IMAD.MOV.U32 R4, RZ, RZ, 0x1 ;  /* 0x00000001ff047424 */ /* 0x000fca00078e00ff */
[----:B------:R-:W-:-:S07]  /*a4f0*/  PRMT R0, R4, 0x7610, R0 ;  /* 0x0000761004007816 */ /* 0x000fce0000000000 */
[----:B------:R-:W-:-:S04]  /*a500*/  @P0 IMAD R22, R15, R12, R20 ;  /* 0x0000000c0f160224 */ /* 0x000fc800078e0214 */
[----:B------:R-:W-:-:S05]  /*a510*/  IMAD R19, R19, R28, R22 ;  /* 0x0000001c13137224 */ /* 0x000fca00078e0216 */
[----:B------:R-:W-:Y:S02]  /*a520*/  SEL R22, R2, R19, !P0 ;  /* 0x0000001302167207 */ /* 0x000fe40004000000 */
[----:B------:R-:W-:Y:S01]  /*a530*/  SEL R19, R19, R2, !P0 ;  /* 0x0000000213137207 */ /* 0x000fe20004000000 */
[----:B------:R-:W-:-:S07]  /*a540*/  IMAD.MOV.U32 R2, RZ, RZ, R11 ;  /* 0x000000ffff027224 */ /* 0x000fce00078e000b */
.L_x_291:
[----:B------:R-:W-:Y:S02]  /*a550*/  LOP3.LUT P0, RZ, R0, 0xff, RZ, 0xc0, !PT ;  /* 0x000000ff00ff7812 */ /* 0x000fe4000780c0ff */
[----:B------:R-:W-:-:S11]  /*a560*/  LOP3.LUT R177, R177, 0x1, RZ, 0x3c, !PT ;  /* 0x00000001b1b17812 */ /* 0x000fd600078e3cff */
[----:B------:R-:W-:Y:S05]  /*a570*/  @P0 BRA `(.L_x_294) ;  /* 0xffffff7000300947 */ /* 0x000fea000383ffff */
[----:B------:R-:W-:Y:S05]  /*a580*/  EXIT ;  /* 0x000000000000794d */ /* 0x000fea0003800000 */
.L_x_17:
[----:B------:R-:W-:-:S08]  /*a590*/  ISETP.NE.AND P0, PT, R5, RZ, PT ;  /* 0x000000ff0500720c */ /* 0x000fd00003f05270 */
[----:B0-2---:R-:W0:-:S00]  /*a5a0*/  USETMAXREG.DEALLOC.CTAPOOL 0x28 ;  /* 0x00000028000079c8 */ /* 0x005e0000080e0500 */
[----:B------:R-:W-:Y:S05]  /*a5b0*/  @P0 EXIT ;  /* 0x000000000000094d */ /* 0x000fea0003800000 */
[----:B0-----:R-:W-:Y:S01]  /*a5c0*/  LOP3.LUT P0, RZ, R8, 0xff, RZ, 0xc0, !PT ;  /* 0x000000ff08ff7812 */ /* 0x001fe2000780c0ff */
[----:B------:R-:W-:Y:S02]  /*a5d0*/  IMAD.MOV.U32 R0, RZ, RZ, 0x1 ;  /* 0x00000001ff007424 */ /* 0x000fe400078e00ff */
[----:B------:R-:W-:-:S10]  /*a5e0*/  IMAD.MOV.U32 R8, RZ, RZ, RZ ;  /* 0x000000ffff087224 */ /* 0x000fd400078e00ff */
[----:B------:R-:W-:Y:S05]  /*a5f0*/  @!P0 BRA `(.L_x_295) ;  /* 0x0000000c00388947 */ /* 0x000fea0003800000 */
[----:B------:R-:W0:Y:S01]  /*a600*/  S2UR UR8, SR_CgaCtaId ;  /* 0x00000000000879c3 */ /* 0x000e220000008800 */
[----:B------:R-:W-:Y:S01]  /*a610*/  LOP3.LUT P0, RZ, R4, 0x1f, RZ, 0xc0, !PT ;  /* 0x0000001f04ff7812 */ /* 0x000fe2000780c0ff */
[----:B------:R-:W-:Y:S01]  /*a620*/  ULDC UR5, c[0x0][0x658] ;  /* 0x0001960000057ab9 */ /* 0x000fe20000000800 */
[----:B------:R-:W-:Y:S01]  /*a630*/  UMOV UR6, 0xffffffff ;  /* 0xffffffff00067882 */ /* 0x000fe20000000000 */
[----:B------:R-:W-:Y:S01]  /*a640*/  BSSY B0, `(.L_x_295) ;  /* 0x00000c9000007945 */ /* 0x000fe20003800000 */
[----:B------:R-:W-:Y:S01]  /*a650*/  USHF.L.U32 UR6, UR6, UR5, URZ ;  /* 0x0000000506067299 */ /* 0x000fe2000800063f */
[C---:B------:R-:W-:Y:S01]  /*a660*/  ISETP.NE.AND P2, PT, R3.reuse, RZ, PT ;  /* 0x000000ff0300720c */ /* 0x040fe20003f45270 */
[----:B------:R-:W-:Y:S01]  /*a670*/  IMAD.MOV.U32 R9, RZ, RZ, 0x1 ;  /* 0x00000001ff097424 */ /* 0x000fe200078e00ff */
[----:B------:R-:W-:Y:S01]  /*a680*/  ISETP.NE.OR P0, PT, R3, RZ, !P0 ;  /* 0x000000ff0300720c */ /* 0x000fe20004705670 */
[----:B------:R-:W-:Y:S01]  /*a690*/  IMAD.MOV.U32 R0, RZ, RZ, 0x1 ;  /* 0x00000001ff007424 */ /* 0x000fe200078e00ff */
[----:B------:R-:W-:Y:S01]  /*a6a0*/  LOP3.LUT R6, R16, 0x2, RZ, 0xfc, !PT ;  /* 0x0000000210067812 */ /* 0x000fe200078efcff */
[----:B------:R-:W-:Y:S01]  /*a6b0*/  IMAD.MOV.U32 R8, RZ, RZ, RZ ;  /* 0x000000ffff087224 */ /* 0x000fe200078e00ff */
[----:B------:R-:W-:Y:S01]  /*a6c0*/  ULDC UR4, c[0x0][0x600] ;  /* 0x0001800000047ab9 */ /* 0x000fe20000000800 */
[----:B------:R-:W-:Y:S01]  /*a6d0*/  UMOV UR7, 0x1 ;  /* 0x0000000100077882 */ /* 0x000fe20000000000 */
[----:B------:R-:W-:-:S02]  /*a6e0*/  UIADD3 UR22, UR40, 0x1, URZ ;  /* 0x0000000128167890 */ /* 0x000fc4000fffe03f */
[----:B------:R-:W-:Y:S02]  /*a6f0*/  UIADD3 UR15, UR4, -0x1, URZ ;  /* 0xffffffff040f7890 */ /* 0x000fe4000fffe03f */
[----:B------:R-:W-:Y:S02]  /*a700*/  USHF.L.U32 UR17, UR7, UR5, URZ ;  /* 0x0000000507117299 */ /* 0x000fe4000800063f */
[----:B------:R-:W-:Y:S01]  /*a710*/  ULOP3.LUT UR16, URZ, UR6, URZ, 0x33, !UPT ;  /* 0x000000063f107292 */ /* 0x000fe2000f8e333f */
[----:B------:R-:W-:Y:S01]  /*a720*/  ULDC.64 UR20, c[0x0][0x198] ;  /* 0x0000660000147ab9 */ /* 0x000fe20000000a00 */
[----:B0-----:R-:W-:-:S10]  /*a730*/  IMAD.U32 R7, RZ, RZ, UR8 ;  /* 0x00000008ff077e24 */ /* 0x001fd4000f8e00ff */
.L_x_307:
[----:B------:R-:W-:-:S03]  /*a740*/  UMOV UR4, 0xffffffff ;  /* 0xffffffff00047882 */ /* 0x000fc60000000000 */
[----:B------:R-:W-:Y:S05]  /*a750*/  BRA.DIV UR4, `(.L_x_296) ;  /* 0x0000001204187947 */ /* 0x000fea000b800000 */
[----:B------:R-:W-:-:S13]  /*a760*/  ELECT P6, URZ, PT ;  /* 0x00000000003f782f */ /* 0x000fda00038c0000 */
.L_x_321:
[----:B------:R-:W0:Y:S01]  /*a770*/  LDC R3, c[0x0][0x28c] ;  /* 0x0000a300ff037b82 */ /* 0x000e220000000800 */
[----:B------:R-:W-:Y:S01]  /*a780*/  BSSY B1, `(.L_x_297) ;  /* 0x000003c000017945 */ /* 0x000fe20003800000 */
[----:B0-----:R-:W-:-:S13]  /*a790*/  ISETP.LT.OR P6, PT, R3, 0x1, !P6 ;  /* 0x000000010300780c */ /* 0x001fda00077c1670 */
[----:B------:R-:W-:Y:S05]  /*a7a0*/  @P6 BRA `(.L_x_298) ;  /* 0x0000000000e46947 */ /* 0x000fea0003800000 */
[----:B------:R-:W-:Y:S02]  /*a7b0*/  IMAD R7, R19, 0x8, R7 ;  /* 0x0000000813077824 */ /* 0x000fe400078e0207 */
[----:B------:R-:W-:Y:S02]  /*a7c0*/  IMAD.SHL.U32 R22, R22, 0x100, RZ ;  /* 0x0000010016167824 */ /* 0x000fe400078e00ff */
[----:B------:R-:W-:Y:S02]  /*a7d0*/  IMAD.MOV.U32 R14, RZ, RZ, RZ ;  /* 0x000000ffff0e7224 */ /* 0x000fe400078e00ff */
[----:B------:R-:W-:Y:S02]  /*a7e0*/  IMAD.U32 R15, RZ, RZ, UR22 ;  /* 0x00000016ff0f7e24 */ /* 0x000fe4000f8e00ff */
[----:B------:R-:W-:Y:S02]  /*a7f0*/  IMAD.MOV.U32 R3, RZ, RZ, R0 ;  /* 0x000000ffff037224 */ /* 0x000fe400078e0000 */
[----:B------:R-:W-:-:S02]  /*a800*/  IMAD.MOV.U32 R4, RZ, RZ, R8 ;  /* 0x000000ffff047224 */ /* 0x000fc400078e0008 */
[----:B------:R-:W-:-:S07]  /*a810*/  IMAD.SHL.U32 R11, R7, 0x8, RZ ;  /* 0x00000008070b7824 */ /* 0x000fce00078e00ff */
.L_x_302:
[----:B------:R-:W0:Y:S01]  /*a820*/  S2UR UR4, SR_CgaCtaId ;  /* 0x00000000000479c3 */ /* 0x000e220000008800 */
[----:B------:R-:W-:Y:S02]  /*a830*/  MOV R10, 0x400 ;  /* 0x00000400000a7802 */ /* 0x000fe40000000f00 */
[----:B------:R-:W-:Y:S01]  /*a840*/  SHF.L.U32 R5, R3, 0x1f, RZ ;  /* 0x0000001f03057819 */ /* 0x000fe200000006ff */
[----:B0-----:R-:W-:-:S05]  /*a850*/  IMAD.U32 R7, RZ, RZ, UR4 ;  /* 0x00000004ff077e24 */ /* 0x001fca000f8e00ff */
[----:B------:R-:W-:Y:S02]  /*a860*/  LEA R13, R7, R10, 0x18 ;  /* 0x0000000a070d7211 */ /* 0x000fe400078ec0ff */
[----:B------:R-:W0:Y:S03]  /*a870*/  @!P2 LDC R10, c[0x0][0x500] ;  /* 0x00014000ff0aab82 */ /* 0x000e260000000800 */
[----:B------:R-:W-:-:S04]  /*a880*/  IMAD R12, R4, 0x8, R13 ;  /* 0x00000008040c7824 */ /* 0x000fc800078e020d */
[----:B------:R-:W1:Y:S02]  /*a890*/  SYNCS.PHASECHK.TRANS64.TRYWAIT P1, [R12+URZ+0x28], R5 ;  /* 0x000028050c0075a7 */ /* 0x000e64000802017f */
[----:B-1----:R-:W-:Y:S05]  /*a8a0*/  @!P1 BRA `(.L_x_299) ;  /* 0x0000000c00e49947 */ /* 0x002fea0003800000 */
.L_x_322:
[----:B-1----:R-:W-:Y:S01]  /*a8b0*/  PRMT R5, R6, 0x9910, RZ ;  /* 0x0000991006057816 */ /* 0x002fe200000000ff */
[----:B0-----:R0:W-:Y:S03]  /*a8c0*/  @!P2 SYNCS.ARRIVE.TRANS64 RZ, [R12+URZ], R10 ;  /* 0x0000000a0cffa9a7 */ /* 0x0011e6000800003f */
[----:B------:R-:W-:-:S13]  /*a8d0*/  ISETP.NE.AND P1, PT, R5, 0x2, PT ;  /* 0x000000020500780c */ /* 0x000fda0003f25270 */
[----:B0-----:R-:W-:Y:S05]  /*a8e0*/  @P1 BRA `(.L_x_300) ;  /* 0x0000000000041947 */ /* 0x001fea0003800000 */
[----:B------:R-:W-:Y:S01]  /*a8f0*/  BPT.TRAP 0x1 ;  /* 0x000000040000795c */ /* 0x000fe20000300000 */
.L_x_300:
[----:B------:R-:W-:Y:S05]  /*a900*/  @P0 BRA `(.L_x_301) ;  /* 0x0000000000040947 */ /* 0x000fea0003800000 */
[----:B------:R-:W-:Y:S01]  /*a910*/  BPT.TRAP 0x1 ;  /* 0x000000040000795c */ /* 0x000fe20000300000 */
.L_x_301:
[----:B------:R-:W-:Y:S01]  /*a920*/  IMAD R5, R4, 0x8, R7 ;  /* 0x0000000804057824 */ /* 0x000fe200078e0207 */
[----:B------:R-:W-:Y:S01]  /*a930*/  R2UR UR9, R12 ;  /* 0x000000000c0972ca */ /* 0x000fe200000e0000 */
[----:B------:R-:W-:Y:S01]  /*a940*/  VIADD R15, R15, 0xffffffff ;  /* 0xffffffff0f0f7836 */ /* 0x000fe20000000000 */
[----:B------:R-:W-:Y:S01]  /*a950*/  UIADD3 UR4, UP0, UR20, 0xf0, URZ ;  /* 0x000000f014047890 */ /* 0x000fe2000ff1e03f */
[----:B------:R-:W-:Y:S01]  /*a960*/  IMAD.SHL.U32 R5, R5, 0x100, RZ ;  /* 0x0000010005057824 */ /* 0x000fe200078e00ff */
[----:B------:R-:W-:Y:S01]  /*a970*/  R2UR UR11, R11 ;  /* 0x000000000b0b72ca */ /* 0x000fe200000e0000 */
[----:B------:R-:W-:Y:S01]  /*a980*/  UIADD3 UR24, UP1, UR20, 0x1f0, URZ ;  /* 0x000001f014187890 */ /* 0x000fe2000ff3e03f */
[----:B------:R-:W-:Y:S01]  /*a990*/  R2UR UR10, R14 ;  /* 0x000000000e0a72ca */ /* 0x000fe200000e0000 */
[--C-:B------:R-:W-:Y:S01]  /*a9a0*/  IMAD R5, R5, 0x4, R13.reuse ;  /* 0x0000000405057824 */ /* 0x100fe200078e020d */
[----:B------:R-:W-:Y:S01]  /*a9b0*/  R2UR UR12, R2 ;  /* 0x00000000020c72ca */ /* 0x000fe200000e0000 */
[----:B------:R-:W-:Y:S01]  /*a9c0*/  IMAD R13, R4, 0x8000, R13 ;  /* 0x00008000040d7824 */ /* 0x000fe200078e020d */
[----:B------:R-:W-:Y:S01]  /*a9d0*/  R2UR UR18, R22 ;  /* 0x00000000161272ca */ /* 0x000fe200000e0000 */
[----:B------:R-:W-:Y:S01]  /*a9e0*/  VIADD R4, R4, 0x1 ;  /* 0x0000000104047836 */ /* 0x000fe20000000000 */
[----:B------:R-:W-:Y:S01]  /*a9f0*/  R2UR UR5, R5 ;  /* 0x00000000050572ca */ /* 0x000fe200000e0000 */
[----:B------:R-:W-:Y:S01]  /*aa00*/  UIADD3.X UR25, URZ, UR21, URZ, UP1, !UPT ;  /* 0x000000153f197290 */ /* 0x000fe20008ffe43f */
[----:B------:R-:W-:Y:S01]  /*aa10*/  R2UR UR8, R13 ;  /* 0x000000000d0872ca */ /* 0x000fe200000e0000 */
[----:B------:R-:W-:Y:S01]  /*aa20*/  UMOV UR19, 0xff0000 ;  /* 0x00ff000000137882 */ /* 0x000fe20000000000 */
[----:B------:R-:W-:Y:S01]  /*aa30*/  ISETP.GT.AND P3, PT, R15, 0x1, PT ;  /* 0x000000010f00780c */ /* 0x000fe20003f64270 */
[----:B------:R-:W-:Y:S01]  /*aa40*/  UMOV UR6, 0x0 ;  /* 0x0000000000067882 */ /* 0x000fe20000000000 */
[----:B------:R-:W-:Y:S01]  /*aa50*/  UMOV UR7, 0x10000000 ;  /* 0x1000000000077882 */ /* 0x000fe20000000000 */
[----:B------:R-:W-:Y:S01]  /*aa60*/  ISETP.NE.AND P1, PT, R4, 0x5, PT ;  /* 0x000000050400780c */ /* 0x000fe20003f25270 */
[----:B------:R-:W-:-:S03]  /*aa70*/  VIADD R14, R14, 0x20 ;  /* 0x000000200e0e7836 */ /* 0x000fc60000000000 */
[----:B------:R-:W-:Y:S02]  /*aa80*/  SEL R10, RZ, 0x1, P1 ;  /* 0x00000001ff0a7807 */ /* 0x000fe40000800000 */
[----:B------:R-:W-:Y:S01]  /*aa90*/  UIADD3 UR13, UR5, 0x180, URZ ;  /* 0x00000180050d7890 */ /* 0x000fe2000fffe03f */
[----:B------:R-:W-:Y:S01]  /*aaa0*/  SEL R4, R4, RZ, P1 ;  /* 0x000000ff04047207 */ /* 0x000fe20000800000 */
[----:B------:R-:W-:Y:S01]  /*aab0*/  UIADD3.X UR5, URZ, UR21, URZ, UP0, !UPT ;  /* 0x000000153f057290 */ /* 0x000fe200087fe43f */
[----:B------:R-:W-:Y:S01]  /*aac0*/  LOP3.LUT R3, R3, R10, RZ, 0x3c, !PT ;  /* 0x0000000a03037212 */ /* 0x000fe200078e3cff */
[----:B------:R-:W-:-:S03]  /*aad0*/  UIADD3 UR14, UR8, 0xa180, URZ ;  /* 0x0000a180080e7890 */ /* 0x000fc6000fffe03f */
[----:B------:R-:W-:-:S04]  /*aae0*/  UMOV UR8, UR13 ;  /* 0x0000000d00087c82 */ /* 0x000fc80008000000 */
[----:B------:R0:W-:Y:S02]  /*aaf0*/  UTMALDG.3D.MULTICAST [UR8], [UR4], UR19, desc[UR6] ;  /* 0x00000608040073b4 */ /* 0x0001e40008011813 */
[----:B0-----:R-:W-:Y:S01]  /*ab00*/  UMOV UR8, UR14 ;  /* 0x0000000e00087c82 */ /* 0x001fe20008000000 */
[----:B------:R-:W-:Y:S02]  /*ab10*/  UMOV UR11, UR18 ;  /* 0x00000012000b7c82 */ /* 0x000fe40008000000 */
[----:B------:R0:W-:Y:S02]  /*ab20*/  UTMALDG.3D [UR8], [UR24], desc[UR6] ;  /* 0x00000608180075b4 */ /* 0x0001e40008011000 */
[----:B0-----:R-:W-:Y:S05]  /*ab30*/  @P3 BRA `(.L_x_302) ;  /* 0xfffffffc00383947 */ /* 0x001fea000383ffff */
.L_x_298:
[----:B------:R-:W-:Y:S05]  /*ab40*/  BSYNC B1 ;  /* 0x0000000000017941 */ /* 0x000fea0003800000 */
.L_x_297:
[----:B------:R-:W2:Y:S01]  /*ab50*/  LDL.64 R12, [R1] ;  /* 0x00000000010c7983 */ /* 0x000ea20000100a00 */
[----:B------:R-:W-:Y:S01]  /*ab60*/  LOP3.LUT P4, RZ, R9, 0xff, RZ, 0xc0, !PT ;  /* 0x000000ff09ff7812 */ /* 0x000fe2000788c0ff */
[----:B------:R-:W-:Y:S01]  /*ab70*/  VIADD R8, R8, UR40 ;  /* 0x0000002808087c36 */ /* 0x000fe20008000000 */
[----:B------:R-:W-:Y:S01]  /*ab80*/  ULDC.64 UR4, c[0x0][0x650] ;  /* 0x0001940000047ab9 */ /* 0x000fe20000000a00 */
[----:B------:R-:W-:Y:S01]  /*ab90*/  IMAD.U32 R5, RZ, RZ, UR40 ;  /* 0x00000028ff057e24 */ /* 0x000fe2000f8e00ff */
[----:B------:R-:W-:Y:S01]  /*aba0*/  UISETP.GE.U32.AND UP0, UPT, UR40, 0x5, UPT ;  /* 0x000000052800788c */ /* 0x000fe2000bf06070 */
[----:B------:R-:W-:Y:S01]  /*abb0*/  BSSY B1, `(.L_x_303) ;  /* 0x000006f000017945 */ /* 0x000fe20003800000 */
[----:B------:R-:W-:Y:S01]  /*abc0*/  ISETP.GT.U32.AND P1, PT, R8, 0x4, PT ;  /* 0x000000040800780c */ /* 0x000fe20003f24070 */
[----:B------:R-:W-:Y:S01]  /*abd0*/  IMAD.MOV.U32 R19, RZ, RZ, -0x1 ;  /* 0xffffffffff137424 */ /* 0x000fe200078e00ff */
[----:B------:R-:W-:Y:S01]  /*abe0*/  PRMT R9, RZ, 0x7610, R9 ;  /* 0x00007610ff097816 */ /* 0x000fe20000000009 */
[----:B------:R-:W-:Y:S01]  /*abf0*/  IMAD.MOV.U32 R22, RZ, RZ, -0x1 ;  /* 0xffffffffff167424 */ /* 0x000fe200078e00ff */
[----:B------:R-:W-:-:S02]  /*ac00*/  ISETP.LT.U32.AND P1, PT, R5, 0x5, P1 ;  /* 0x000000050500780c */ /* 0x000fc40000f21070 */
[----:B------:R-:W-:Y:S01]  /*ac10*/  PLOP3.LUT P3, PT, PT, PT, UP0, 0x80, 0x0 ;  /* 0x000000000000781c */ /* 0x000fe20003f6f008 */
[----:B------:R-:W0:Y:S01]  /*ac20*/  @P4 S2R R7, SR_CgaCtaId ;  /* 0x0000000000074919 */ /* 0x000e220000008800 */
[----:B------:R-:W-:-:S04]  /*ac30*/  @P4 MOV R2, 0x400 ;  /* 0x0000040000024802 */ /* 0x000fc80000000f00 */
[----:B0-----:R-:W-:Y:S01]  /*ac40*/  @P4 LEA R4, R7, R2, 0x18 ;  /* 0x0000000207044211 */ /* 0x001fe200078ec0ff */
[----:B------:R-:W-:-:S03]  /*ac50*/  IMAD.WIDE.U32 R2, R8, -0x33333333, RZ ;  /* 0xcccccccd08027825 */ /* 0x000fc600078e00ff */
[----:B------:R0:W-:Y:S01]  /*ac60*/  @P4 SYNCS.ARRIVE.TRANS64.A1T0 RZ, [R4+URZ+0x88], RZ ;  /* 0x000088ff04ff49a7 */ /* 0x0001e2000810003f */
[----:B------:R-:W-:Y:S01]  /*ac70*/  IMAD.MOV.U32 R2, RZ, RZ, -0x1 ;  /* 0xffffffffff027424 */ /* 0x000fe200078e00ff */
[----:B------:R-:W-:Y:S02]  /*ac80*/  SHF.R.U32.HI R5, RZ, 0x2, R3 ;  /* 0x00000002ff057819 */ /* 0x000fe40000011603 */
[----:B------:R-:W-:-:S03]  /*ac90*/  SEL R3, RZ, 0x1, !P1 ;  /* 0x00000001ff037807 */ /* 0x000fc60004800000 */
[----:B------:R-:W-:Y:S01]  /*aca0*/  IMAD R8, R5, -0x5, R8 ;  /* 0xfffffffb05087824 */ /* 0x000fe200078e0208 */
[----:B------:R-:W-:Y:S02]  /*acb0*/  LOP3.LUT R0, R0, R3, RZ, 0x3c, !PT ;  /* 0x0000000300007212 */ /* 0x000fe400078e3cff */
[----:B------:R-:W-:Y:S02]  /*acc0*/  PRMT R3, RZ, 0x7610, R3 ;  /* 0x00007610ff037816 */ /* 0x000fe40000000003 */
[----:B------:R-:W-:Y:S02]  /*acd0*/  @P3 LOP3.LUT R0, R0, 0x1, R5, 0x78, !PT ;  /* 0x0000000100003812 */ /* 0x000fe400078e7805 */
[----:B--2---:R-:W-:-:S04]  /*ace0*/  IADD3 R18, P4, R18, R12, RZ ;  /* 0x0000000c12127210 */ /* 0x004fc80007f9e0ff */
[----:B------:R-:W-:Y:S01]  /*acf0*/  ISETP.GE.U32.AND P1, PT, R18, UR4, PT ;  /* 0x0000000412007c0c */ /* 0x000fe2000bf26070 */
[----:B------:R-:W-:-:S05]  /*ad00*/  IMAD.X R17, R17, 0x1, R23, P4 ;  /* 0x0000000111117824 */ /* 0x000fca00020e0617 */
[----:B------:R-:W-:-:S13]  /*ad10*/  ISETP.GE.U32.AND.EX P1, PT, R17, UR5, PT, P1 ;  /* 0x0000000511007c0c */ /* 0x000fda000bf26110 */
[----:B0-----:R-:W-:Y:S05]  /*ad20*/  @P1 BRA `(.L_x_304) ;  /* 0x00000004005c1947 */ /* 0x001fea0003800000 */
[----:B------:R-:W0:Y:S01]  /*ad30*/  S2R R12, SR_CTAID.X ;  /* 0x00000000000c7919 */ /* 0x000e220000002500 */
[----:B------:R-:W-:Y:S01]  /*ad40*/  ULDC.64 UR4, c[0x0][0x628] ;  /* 0x00018a0000047ab9 */ /* 0x000fe20000000a00 */
[----:B------:R-:W1:Y:S01]  /*ad50*/  LDC R13, c[0x0][0x144] ;  /* 0x00005100ff0d7b82 */ /* 0x000e620000000800 */
[----:B------:R-:W-:Y:S01]  /*ad60*/  ISETP.NE.U32.AND P1, PT, RZ, UR4, PT ;  /* 0x00000004ff007c0c */ /* 0x000fe2000bf25070 */
[----:B------:R-:W2:Y:S01]  /*ad70*/  S2R R10, SR_CTAID.Y ;  /* 0x00000000000a7919 */ /* 0x000ea20000002600 */
[----:B------:R-:W-:Y:S01]  /*ad80*/  ULDC UR7, c[0x0][0x630] ;  /* 0x00018c0000077ab9 */ /* 0x000fe20000000800 */
[----:B------:R-:W-:Y:S01]  /*ad90*/  ULDC UR8, c[0x0][0x150] ;  /* 0x0000540000087ab9 */ /* 0x000fe20000000800 */
[----:B------:R-:W-:Y:S01]  /*ada0*/  ISETP.NE.AND.EX P1, PT, RZ, UR5, PT, P1 ;  /* 0x00000005ff007c0c */ /* 0x000fe2000bf25310 */
[----:B------:R-:W-:Y:S02]  /*adb0*/  IMAD.MOV.U32 R2, RZ, RZ, R18 ;  /* 0x000000ffff027224 */ /* 0x000fe400078e0012 */
[----:B------:R-:W-:Y:S01]  /*adc0*/  IMAD.MOV.U32 R3, RZ, RZ, R17 ;  /* 0x000000ffff037224 */ /* 0x000fe200078e0011 */
[----:B0-----:R-:W-:-:S09]  /*add0*/  I2FP.F32.U32 R14, R12 ;  /* 0x0000000c000e7245 */ /* 0x001fd20000201000 */
[----:B------:R-:W-:Y:S05]  /*ade0*/  @!P1 BRA `(.L_x_305) ;  /* 0x0000000000289947 */ /* 0x000fea0003800000 */
[----:B------:R-:W-:Y:S02]  /*adf0*/  ULDC UR6, c[0x0][0x634] ;  /* 0x00018d0000067ab9 */ /* 0x000fe40000000800 */
[----:B------:R-:W-:-:S05]  /*ae00*/  IADD3 R3, P1, R18, UR6, RZ ;  /* 0x0000000612037c10 */ /* 0x000fca000ff3e0ff */
[----:B------:R-:W-:-:S04]  /*ae10*/  IMAD.X R11, RZ, RZ, R17, P1 ;  /* 0x000000ffff0b7224 */ /* 0x000fc800008e0611 */
[----:B------:R-:W-:-:S04]  /*ae20*/  IMAD.WIDE.U32 R4, R11, UR4, RZ ;  /* 0x000000040b047c25 */ /* 0x000fc8000f8e00ff */
[----:B------:R-:W-:-:S04]  /*ae30*/  IMAD.WIDE.U32 R4, P1, R3, UR5, R4 ;  /* 0x0000000503047c25 */ /* 0x000fc8000f820004 */
[----:B------:R-:W-:-:S04]  /*ae40*/  IMAD.WIDE.U32 R2, R3, UR4, RZ ;  /* 0x0000000403027c25 */ /* 0x000fc8000f8e00ff */
[----:B------:R-:W-:Y:S01]  /*ae50*/  IMAD.MOV.U32 R2, RZ, RZ, R5 ;  /* 0x000000ffff027224 */ /* 0x000fe200078e0005 */
[----:B------:R-:W-:Y:S01]  /*ae60*/  IADD3 RZ, P3, R3, R4, RZ ;  /* 0x0000000403ff7210 */ /* 0x000fe20007f7e0ff */
[----:B------:R-:W-:-:S04]  /*ae70*/  IMAD.X R3, RZ, RZ, RZ, P1 ;  /* 0x000000ffff037224 */ /* 0x000fc800008e06ff */
[----:B------:R-:W-:-:S08]  /*ae80*/  IMAD.WIDE.U32.X R2, R11, UR5, R2, P3 ;  /* 0x000000050b027c25 */ /* 0x000fd000098e0402 */
.L_x_305:
[----:B------:R-:W-:Y:S01]  /*ae90*/  FMUL R14, R14, UR8 ;  /* 0x000000080e0e7c20 */ /* 0x000fe20008400000 */
[--C-:B------:R-:W-:Y:S01]  /*aea0*/  SHF.R.U64 R11, R2, UR7, R3.reuse ;  /* 0x00000007020b7c19 */ /* 0x100fe20008001203 */
[----:B------:R-:W-:Y:S01]  /*aeb0*/  ULDC.64 UR4, c[0x0][0x620] ;  /* 0x0001880000047ab9 */ /* 0x000fe20000000a00 */
[----:B------:R-:W-:Y:S01]  /*aec0*/  SHF.R.U32.HI R2, RZ, UR7, R3 ;  /* 0x00000007ff027c19 */ /* 0x000fe20008011603 */
[----:B------:R-:W-:Y:S01]  /*aed0*/  IMAD.MOV.U32 R3, RZ, RZ, R17 ;  /* 0x000000ffff037224 */ /* 0x000fe200078e0011 */
[----:B------:R-:W-:Y:S01]  /*aee0*/  IADD3 R15, P1, RZ, -R11, RZ ;  /* 0x8000000bff0f7210 */ /* 0x000fe20007f3e0ff */
[----:B------:R-:W0:Y:S01]  /*aef0*/  F2I.U32.TRUNC.NTZ R14, R14 ;  /* 0x0000000e000e7305 */ /* 0x000e22000020f000 */
[----:B------:R-:W-:-:S03]  /*af00*/  ULDC.64 UR6, c[0x0][0x640] ;  /* 0x0001900000067ab9 */ /* 0x000fc60000000a00 */
[----:B------:R-:W-:Y:S01]  /*af10*/  IMAD.X R2, RZ, RZ, ~R2, P1 ;  /* 0x000000ffff027224 */ /* 0x000fe200008e0e02 */
[----:B------:R-:W-:-:S03]  /*af20*/  ISETP.NE.U32.AND P1, PT, RZ, UR6, PT ;  /* 0x00000006ff007c0c */ /* 0x000fc6000bf25070 */
[----:B------:R-:W-:Y:S01]  /*af30*/  IMAD R2, R2, UR4, RZ ;  /* 0x0000000402027c24 */ /* 0x000fe2000f8e02ff */
[----:B------:R-:W-:-:S03]  /*af40*/  ISETP.NE.AND.EX P1, PT, RZ, UR7, PT, P1 ;  /* 0x00000007ff007c0c */ /* 0x000fc6000bf25310 */
[C---:B------:R-:W-:Y:S01]  /*af50*/  IMAD R5, R15.reuse, UR5, R2 ;  /* 0x000000050f057c24 */ /* 0x040fe2000f8e0202 */
[----:B------:R-:W-:Y:S01]  /*af60*/  ULDC UR5, c[0x0][0x154] ;  /* 0x0000550000057ab9 */ /* 0x000fe20000000800 */
[----:B------:R-:W-:Y:S02]  /*af70*/  IMAD.MOV.U32 R2, RZ, RZ, R18 ;  /* 0x000000ffff027224 */ /* 0x000fe400078e0012 */
[----:B0-----:R-:W-:Y:S02]  /*af80*/  IMAD.MOV R4, RZ, RZ, -R14 ;  /* 0x000000ffff047224 */ /* 0x001fe400078e0a0e */
[----:B------:R-:W-:Y:S01]  /*af90*/  IMAD.WIDE.U32 R2, R15, UR4, R2 ;  /* 0x000000040f027c25 */ /* 0x000fe2000f8e0002 */
[----:B------:R-:W-:-:S03]  /*afa0*/  ULDC UR4, c[0x0][0x618] ;  /* 0x0001860000047ab9 */ /* 0x000fc60000000800 */
[----:B-1----:R-:W-:Y:S01]  /*afb0*/  IMAD R12, R13, R4, R12 ;  /* 0x000000040d0c7224 */ /* 0x002fe200078e020c */
[----:B--2---:R-:W-:Y:S01]  /*afc0*/  I2FP.F32.U32 R4, R10 ;  /* 0x0000000a00047245 */ /* 0x004fe20000201000 */
[----:B------:R-:W0:Y:S01]  /*afd0*/  LDC R13, c[0x0][0x148] ;  /* 0x00005200ff0d7b82 */ /* 0x000e220000000800 */
[----:B------:R-:W-:-:S03]  /*afe0*/  IMAD.IADD R3, R3, 0x1, R5 ;  /* 0x0000000103037824 */ /* 0x000fc600078e0205 */
[----:B------:R-:W-:Y:S02]  /*aff0*/  FMUL R4, R4, UR5 ;  /* 0x0000000504047c20 */ /* 0x000fe40008400000 */
[--C-:B------:R-:W-:Y:S02]  /*b000*/  SHF.R.U64 R14, R2, UR4, R3.reuse ;  /* 0x00000004020e7c19 */ /* 0x100fe40008001203 */
[----:B------:R-:W-:Y:S01]  /*b010*/  SHF.R.U32.HI R3, RZ, UR4, R3 ;  /* 0x00000004ff037c19 */ /* 0x000fe20008011603 */
[----:B------:R1:W2:Y:S01]  /*b020*/  F2I.U32.TRUNC.NTZ R20, R4 ;  /* 0x0000000400147305 */ /* 0x0002a2000020f000 */
[----:B------:R-:W-:Y:S02]  /*b030*/  ULDC UR4, c[0x0][0x608] ;  /* 0x0001820000047ab9 */ /* 0x000fe40000000800 */
[--C-:B------:R-:W-:Y:S02]  /*b040*/  SHF.R.U64 R19, R14, UR4, R3.reuse ;  /* 0x000000040e137c19 */ /* 0x100fe40008001203 */
[----:B------:R-:W-:Y:S01]  /*b050*/  SHF.R.U32.HI R2, RZ, UR4, R3 ;  /* 0x00000004ff027c19 */ /* 0x000fe20008011603 */
[----:B------:R-:W-:-:S03]  /*b060*/  ULDC UR4, c[0x0][0x658] ;  /* 0x0001960000047ab9 */ /* 0x000fc60000000800 */
[--C-:B------:R-:W-:Y:S02]  /*b070*/  SHF.R.U64 R15, R19, UR4, R2.reuse ;  /* 0x00000004130f7c19 */ /* 0x100fe40008001202 */
[----:B------:R-:W-:-:S03]  /*b080*/  SHF.R.U32.HI R21, RZ, UR4, R2 ;  /* 0x00000004ff157c19 */ /* 0x000fc60008011602 */
[----:B------:R-:W-:Y:S02]  /*b090*/  IMAD.MOV.U32 R2, RZ, RZ, R15 ;  /* 0x000000ffff027224 */ /* 0x000fe400078e000f */
[----:B------:R-:W-:Y:S01]  /*b0a0*/  IMAD.MOV.U32 R3, RZ, RZ, R21 ;  /* 0x000000ffff037224 */ /* 0x000fe200078e0015 */
[----:B-12---:R-:W-:Y:S06]  /*b0b0*/  @!P1 BRA `(.L_x_306) ;  /* 0x0000000000289947 */ /* 0x006fec0003800000 */
        /* <DEDUP_REMOVED lines=10> */
.L_x_306:
[----:B------:R-:W1:Y:S01]  /*b160*/  LDC R4, c[0x0][0x65c] ;  /* 0x00019700ff047b82 */ /* 0x000e620000000800 */
[----:B------:R-:W-:Y:S01]  /*b170*/  ULDC UR4, c[0x0][0x648] ;  /* 0x0001920000047ab9 */ /* 0x000fe20000000800 */
[----:B------:R-:W-:Y:S01]  /*b180*/  LOP3.LUT R19, R19, UR16, RZ, 0xc0, !PT ;  /* 0x0000001013137c12 */ /* 0x000fe2000f8ec0ff */
[----:B------:R-:W-:Y:S01]  /*b190*/  IMAD.MOV R20, RZ, RZ, -R20 ;  /* 0x000000ffff147224 */ /* 0x000fe200078e0a14 */
[----:B------:R-:W-:Y:S01]  /*b1a0*/  SHF.R.U64 R2, R2, UR4, R3 ;  /* 0x0000000402027c19 */ /* 0x000fe20008001203 */
[----:B------:R-:W-:Y:S01]  /*b1b0*/  ULDC UR4, c[0x0][0x638] ;  /* 0x00018e0000047ab9 */ /* 0x000fe20000000800 */
[----:B------:R-:W-:Y:S01]  /*b1c0*/  LOP3.LUT R14, R14, UR15, RZ, 0xc0, !PT ;  /* 0x0000000f0e0e7c12 */ /* 0x000fe2000f8ec0ff */
[----:B------:R-:W-:Y:S01]  /*b1d0*/  ULDC UR5, c[0x0][0x610] ;  /* 0x0001840000057ab9 */ /* 0x000fe20000000800 */
[----:B------:R-:W-:Y:S02]  /*b1e0*/  IMAD.MOV.U32 R3, RZ, RZ, 0x1 ;  /* 0x00000001ff037424 */ /* 0x000fe400078e00ff */
[----:B------:R-:W-:Y:S01]  /*b1f0*/  IMAD R19, R2, UR17, R19 ;  /* 0x0000001102137c24 */ /* 0x000fe2000f8e0213 */
[----:B-1----:R-:W-:Y:S01]  /*b200*/  ISETP.NE.AND P1, PT, R4, 0x1, PT ;  /* 0x000000010400780c */ /* 0x002fe20003f25270 */
[----:B------:R-:W-:-:S02]  /*b210*/  IMAD.MOV R4, RZ, RZ, -R2 ;  /* 0x000000ffff047224 */ /* 0x000fc400078e0a02 */
[----:B------:R-:W-:Y:S02]  /*b220*/  IMAD.MOV.U32 R2, RZ, RZ, R11 ;  /* 0x000000ffff027224 */ /* 0x000fe400078e000b */
[----:B------:R-:W-:Y:S01]  /*b230*/  IMAD R15, R4, UR4, R15 ;  /* 0x00000004040f7c24 */ /* 0x000fe2000f8e020f */
[----:B------:R-:W-:-:S03]  /*b240*/  ULDC UR4, c[0x0][0x600] ;  /* 0x0001800000047ab9 */ /* 0x000fc60000000800 */
[----:B------:R-:W-:-:S04]  /*b250*/  IMAD R15, R15, UR4, R14 ;  /* 0x000000040f0f7c24 */ /* 0x000fc8000f8e020e */
[----:B0-----:R-:W-:-:S04]  /*b260*/  @P1 IMAD R12, R13, R20, R10 ;  /* 0x000000140d0c1224 */ /* 0x001fc800078e020a */
[----:B------:R-:W-:-:S05]  /*b270*/  IMAD R12, R19, UR5, R12 ;  /* 0x00000005130c7c24 */ /* 0x000fca000f8e020c */
[----:B------:R-:W-:Y:S02]  /*b280*/  SEL R22, R15, R12, !P1 ;  /* 0x0000000c0f167207 */ /* 0x000fe40004800000 */
[----:B------:R-:W-:-:S07]  /*b290*/  SEL R19, R12, R15, !P1 ;  /* 0x0000000f0c137207 */ /* 0x000fce0004800000 */
.L_x_304:
[----:B------:R-:W-:Y:S05]  /*b2a0*/  BSYNC B1 ;  /* 0x0000000000017941 */ /* 0x000fea0003800000 */
.L_x_303:
[----:B------:R-:W-:-:S13]  /*b2b0*/  LOP3.LUT P1, RZ, R3, 0xff, RZ, 0xc0, !PT ;  /* 0x000000ff03ff7812 */ /* 0x000fda000782c0ff */
[----:B------:R-:W-:Y:S05]  /*b2c0*/  @P1 BRA `(.L_x_307) ;  /* 0xfffffff4001c1947 */ /* 0x000fea000383ffff */
[----:B------:R-:W-:Y:S05]  /*b2d0*/  BSYNC B0 ;  /* 0x0000000000007941 */ /* 0x000fea0003800000 */
.L_x_295:
[----:B------:R-:W-:-:S03]  /*b2e0*/  UMOV UR4, 0xffffffff ;  /* 0xffffffff00047882 */ /* 0x000fc60000000000 */
[----:B------:R-:W-:Y:S05]  /*b2f0*/  BRA.DIV UR4, `(.L_x_308) ;  /* 0x0000000604647947 */ /* 0x000fea000b800000 */
[----:B------:R-:W-:-:S13]  /*b300*/  ELECT P6, URZ, PT ;  /* 0x00000000003f782f */ /* 0x000fda00038c0000 */
.L_x_325:
[----:B------:R-:W-:Y:S04]  /*b310*/  BSSY B0, `(.L_x_309) ;  /* 0x0000034000007945 */ /* 0x000fe80003800000 */
[----:B------:R-:W-:Y:S05]  /*b320*/  @!P6 BRA `(.L_x_310) ;  /* 0x0000000000c8e947 */ /* 0x000fea0003800000 */
[----:B------:R-:W-:-:S04]  /*b330*/  LOP3.LUT R16, R16, 0x2, RZ, 0xfc, !PT ;  /* 0x0000000210107812 */ /* 0x000fc800078efcff */
[----:B------:R-:W-:-:S13]  /*b340*/  ISETP.NE.AND P0, PT, R16, 0x3, PT ;  /* 0x000000031000780c */ /* 0x000fda0003f05270 */
[----:B------:R-:W-:Y:S05]  /*b350*/  @!P0 BRA `(.L_x_311) ;  /* 0x0000000000048947 */ /* 0x000fea0003800000 */
[----:B------:R-:W-:Y:S01]  /*b360*/  BPT.TRAP 0x1 ;  /* 0x000000040000795c */ /* 0x000fe20000300000 */
.L_x_311:
[----:B------:R-:W0:Y:S01]  /*b370*/  S2R R3, SR_CgaCtaId ;  /* 0x0000000000037919 */ /* 0x000e220000008800 */
[----:B------:R-:W-:-:S04]  /*b380*/  MOV R2, 0x400 ;  /* 0x0000040000027802 */ /* 0x000fc80000000f00 */
[----:B0-----:R-:W-:Y:S02]  /*b390*/  LEA R3, R3, R2, 0x18 ;  /* 0x0000000203037211 */ /* 0x001fe400078ec0ff */
[----:B------:R-:W-:-:S03]  /*b3a0*/  SHF.L.U32 R2, R0, 0x1f, RZ ;  /* 0x0000001f00027819 */ /* 0x000fc600000006ff */
[----:B------:R-:W-:-:S04]  /*b3b0*/  VIADD R3, R3, 0x28 ;  /* 0x0000002803037836 */ /* 0x000fc80000000000 */
[C---:B------:R-:W-:Y:S02]  /*b3c0*/  IMAD R7, R8.reuse, 0x8, R3 ;  /* 0x0000000808077824 */ /* 0x040fe400078e0203 */
[----:B------:R-:W-:Y:S02]  /*b3d0*/  VIADD R8, R8, 0x1 ;  /* 0x0000000108087836 */ /* 0x000fe40000000000 */
[----:B------:R-:W0:Y:S03]  /*b3e0*/  SYNCS.PHASECHK.TRANS64.TRYWAIT P0, [R7+URZ], R2 ;  /* 0x00000002070075a7 */ /* 0x000e26000800017f */
[----:B------:R-:W-:-:S04]  /*b3f0*/  ISETP.NE.AND P1, PT, R8, 0x5, PT ;  /* 0x000000050800780c */ /* 0x000fc80003f25270 */
[----:B------:R-:W-:Y:S02]  /*b400*/  SEL R5, RZ, 0x1, P1 ;  /* 0x00000001ff057807 */ /* 0x000fe40000800000 */
[----:B------:R-:W-:Y:S02]  /*b410*/  SEL R8, R8, RZ, P1 ;  /* 0x000000ff08087207 */ /* 0x000fe40000800000 */
[----:B------:R-:W-:-:S03]  /*b420*/  LOP3.LUT R5, R0, R5, RZ, 0x3c, !PT ;  /* 0x0000000500057212 */ /* 0x000fc600078e3cff */
[----:B------:R-:W-:Y:S01]  /*b430*/  IMAD R9, R8, 0x8, R3 ;  /* 0x0000000808097824 */ /* 0x000fe200078e0203 */
[----:B------:R-:W-:Y:S01]  /*b440*/  SHF.L.U32 R4, R5, 0x1f, RZ ;  /* 0x0000001f05047819 */ /* 0x000fe200000006ff */
[----:B0-----:R-:W-:Y:S06]  /*b450*/  @!P0 BRA `(.L_x_312) ;  /* 0x00000004002c8947 */ /* 0x001fec0003800000 */
.L_x_326:
[----:B------:R-:W1:Y:S01]  /*b460*/  SYNCS.PHASECHK.TRANS64.TRYWAIT P0, [R9+URZ], R4 ;  /* 0x00000004090075a7 */ /* 0x000e62000800017f */
[----:B------:R-:W-:-:S05]  /*b470*/  VIADD R0, R8, 0x1 ;  /* 0x0000000108007836 */ /* 0x000fca0000000000 */
[----:B------:R-:W-:-:S04]  /*b480*/  ISETP.NE.AND P1, PT, R0, 0x5, PT ;  /* 0x000000050000780c */ /* 0x000fc80003f25270 */
[----:B0-----:R-:W-:Y:S02]  /*b490*/  SEL R2, RZ, 0x1, P1 ;  /* 0x00000001ff027807 */ /* 0x001fe40000800000 */
[----:B------:R-:W-:Y:S02]  /*b4a0*/  SEL R0, R0, RZ, P1 ;  /* 0x000000ff00007207 */ /* 0x000fe40000800000 */
[----:B------:R-:W-:-:S03]  /*b4b0*/  LOP3.LUT R7, R5, R2, RZ, 0x3c, !PT ;  /* 0x0000000205077212 */ /* 0x000fc600078e3cff */
[----:B------:R-:W-:Y:S01]  /*b4c0*/  IMAD R6, R0, 0x8, R3 ;  /* 0x0000000800067824 */ /* 0x000fe200078e0203 */
[----:B------:R-:W-:Y:S01]  /*b4d0*/  SHF.L.U32 R5, R7, 0x1f, RZ ;  /* 0x0000001f07057819 */ /* 0x000fe200000006ff */
[----:B-1----:R-:W-:Y:S06]  /*b4e0*/  @!P0 BRA `(.L_x_313) ;  /* 0x00000004001c8947 */ /* 0x002fec0003800000 */
.L_x_327:
[----:B------:R-:W1:Y:S01]  /*b4f0*/  SYNCS.PHASECHK.TRANS64.TRYWAIT P0, [R6+URZ], R5 ;  /* 0x00000005060075a7 */ /* 0x000e62000800017f */
[----:B------:R-:W-:-:S05]  /*b500*/  VIADD R0, R0, 0x1 ;  /* 0x0000000100007836 */ /* 0x000fca0000000000 */
[----:B------:R-:W-:-:S04]  /*b510*/  ISETP.NE.AND P1, PT, R0, 0x5, PT ;  /* 0x000000050000780c */ /* 0x000fc80003f25270 */
[----:B------:R-:W-:Y:S02]  /*b520*/  SEL R2, RZ, 0x1, P1 ;  /* 0x00000001ff027807 */ /* 0x000fe40000800000 */
[----:B------:R-:W-:Y:S02]  /*b530*/  SEL R0, R0, RZ, P1 ;  /* 0x000000ff00007207 */ /* 0x000fe40000800000 */
[----:B------:R-:W-:-:S03]  /*b540*/  LOP3.LUT R7, R7, R2, RZ, 0x3c, !PT ;  /* 0x0000000207077212 */ /* 0x000fc600078e3cff */
[----:B0-----:R-:W-:Y:S01]  /*b550*/  IMAD R9, R0, 0x8, R3 ;  /* 0x0000000800097824 */ /* 0x001fe200078e0203 */
[----:B------:R-:W-:Y:S01]  /*b560*/  SHF.L.U32 R4, R7, 0x1f, RZ ;  /* 0x0000001f07047819 */ /* 0x000fe200000006ff */
[----:B-1----:R-:W-:Y:S06]  /*b570*/  @!P0 BRA `(.L_x_314) ;  /* 0x00000004000c8947 */ /* 0x002fec0003800000 */
.L_x_328:
[----:B------:R-:W1:Y:S01]  /*b580*/  SYNCS.PHASECHK.TRANS64.TRYWAIT P0, [R9+URZ], R4 ;  /* 0x00000004090075a7 */ /* 0x000e62000800017f */
[----:B------:R-:W-:-:S05]  /*b590*/  VIADD R0, R0, 0x1 ;  /* 0x0000000100007836 */ /* 0x000fca0000000000 */
[----:B------:R-:W-:-:S04]  /*b5a0*/  ISETP.NE.AND P1, PT, R0, 0x5, PT ;  /* 0x000000050000780c */ /* 0x000fc80003f25270 */
[----:B------:R-:W-:Y:S02]  /*b5b0*/  SEL R2, RZ, 0x1, P1 ;  /* 0x00000001ff027807 */ /* 0x000fe40000800000 */
[----:B------:R-:W-:Y:S02]  /*b5c0*/  SEL R0, R0, RZ, P1 ;  /* 0x000000ff00007207 */ /* 0x000fe40000800000 */
[----:B------:R-:W-:Y:S01]  /*b5d0*/  LOP3.LUT R2, R7, R2, RZ, 0x3c, !PT ;  /* 0x0000000207027212 */ /* 0x000fe200078e3cff */
[----:B-1----:R-:W-:Y:S06]  /*b5e0*/  @!P0 BRA `(.L_x_315) ;  /* 0x0000000400048947 */ /* 0x002fec0003800000 */
.L_x_329:
[----:B------:R-:W-:Y:S01]  /*b5f0*/  IMAD R3, R0, 0x8, R3 ;  /* 0x0000000800037824 */ /* 0x000fe200078e0203 */
[----:B------:R-:W-:-:S07]  /*b600*/  SHF.L.U32 R0, R2, 0x1f, RZ ;  /* 0x0000001f02007819 */ /* 0x000fce00000006ff */
.L_x_316:
[----:B--2---:R2:W3:Y:S02]  /*b610*/  SYNCS.PHASECHK.TRANS64.TRYWAIT P0, [R3+URZ], R0 ;  /* 0x00000000030075a7 */ /* 0x0044e4000800017f */
[----:B---3--:R-:W-:Y:S05]  /*b620*/  @!P0 NANOSLEEP.SYNCS 0x989680 ;  /* 0x009896800000895d */ /* 0x008fea0003900000 */
[----:B------:R-:W3:Y:S02]  /*b630*/  @!P0 SYNCS.PHASECHK.TRANS64 P0, [R3+URZ], R0 ;  /* 0x00000000030085a7 */ /* 0x000ee4000800007f */
[----:B---3--:R-:W-:Y:S05]  /*b640*/  @!P0 BRA `(.L_x_316) ;  /* 0xfffffffc00f08947 */ /* 0x008fea000383ffff */
.L_x_310:
[----:B------:R-:W-:Y:S05]  /*b650*/  BSYNC B0 ;  /* 0x0000000000007941 */ /* 0x000fea0003800000 */
.L_x_309:
[----:B------:R-:W-:Y:S05]  /*b660*/  EXIT ;  /* 0x000000000000794d */ /* 0x000fea0003800000 */
.L_x_19:
[----:B-1----:R1:W2:Y:S02]  /*b670*/  SYNCS.PHASECHK.TRANS64.TRYWAIT P0, [R161+URZ], R0 ;  /* 0x00000000a10075a7 */ /* 0x0022a4000800017f */
[----:B--2---:R-:W-:Y:S05]  /*b680*/  @!P0 NANOSLEEP.SYNCS 0x989680 ;  /* 0x009896800000895d */ /* 0x004fea0003900000 */
[----:B------:R-:W2:Y:S02]  /*b690*/  @!P0 SYNCS.PHASECHK.TRANS64 P0, [R161+URZ], R0 ;  /* 0x00000000a10085a7 */ /* 0x000ea4000800007f */
[----:B--2---:R-:W-:Y:S05]  /*b6a0*/  @!P0 BRA `(.L_x_19) ;  /* 0xfffffffc00f08947 */ /* 0x004fea000383ffff */
[----:B------:R-:W-:Y:S05]  /*b6b0*/  BRA `(.L_x_317) ;  /* 0xffffff5c00f47947 */ /* 0x000fea000383ffff */
.L_x_24:
[----:B--2---:R2:W3:Y:S02]  /*b6c0*/  SYNCS.PHASECHK.TRANS64.TRYWAIT P1, [R3+URZ], R0 ;  /* 0x00000000030075a7 */ /* 0x0044e4000802017f */
[----:B---3--:R-:W-:Y:S05]  /*b6d0*/  @!P1 NANOSLEEP.SYNCS 0x989680 ;  /* 0x009896800000995d */ /* 0x008fea0003900000 */
[----:B------:R-:W3:Y:S02]  /*b6e0*/  @!P1 SYNCS.PHASECHK.TRANS64 P1, [R3+URZ], R0 ;  /* 0x00000000030095a7 */ /* 0x000ee4000802007f */
[----:B---3--:R-:W-:Y:S05]  /*b6f0*/  @!P1 BRA `(.L_x_24) ;  /* 0xfffffffc00f09947 */ /* 0x008fea000383ffff */
[----:B------:R-:W-:Y:S05]  /*b700*/  BRA `(.L_x_23) ;  /* 0xffffff6000607947 */ /* 0x000fea000383ffff */
.L_x_29:
[----:B--2---:R-:W-:-:S04]  /*b710*/  IMAD.U32 R5, RZ, RZ, UR4 ;  /* 0x00000004ff057e24 */ /* 0x004fc8000f8e00ff */
[----:B------:R2:W3:Y:S03]  /*b720*/  SYNCS.PHASECHK.TRANS64.TRYWAIT P1, [R5+URZ], R4 ;  /* 0x00000004050075a7 */ /* 0x0004e6000802017f */
[----:B---3--:R-:W-:Y:S05]  /*b730*/  @!P1 NANOSLEEP.SYNCS 0x989680 ;  /* 0x009896800000995d */ /* 0x008fea0003900000 */
[----:B------:R-:W3:Y:S02]  /*b740*/  @!P1 SYNCS.PHASECHK.TRANS64 P1, [R5+URZ], R4 ;  /* 0x00000004050095a7 */ /* 0x000ee4000802007f */
[----:B---3--:R-:W-:Y:S05]  /*b750*/  @!P1 BRA `(.L_x_29) ;  /* 0xfffffffc00ec9947 */ /* 0x008fea000383ffff */
[----:B------:R-:W-:Y:S05]  /*b760*/  BRA `(.L_x_28) ;  /* 0xffffff64003c7947 */ /* 0x000fea000383ffff */
.L_x_35:
[----:B-1----:R1:W2:Y:S02]  /*b770*/  SYNCS.PHASECHK.TRANS64.TRYWAIT P0, [R161+URZ+0x10], R0 ;  /* 0x00001000a10075a7 */ /* 0x0022a4000800017f */
[----:B--2---:R-:W-:Y:S05]  /*b780*/  @!P0 NANOSLEEP.SYNCS 0x989680 ;  /* 0x009896800000895d */ /* 0x004fea0003900000 */
[----:B------:R-:W2:Y:S02]  /*b790*/  @!P0 SYNCS.PHASECHK.TRANS64 P0, [R161+URZ+0x10], R0 ;  /* 0x00001000a10085a7 */ /* 0x000ea4000800007f */
[----:B--2---:R-:W-:Y:S05]  /*b7a0*/  @!P0 BRA `(.L_x_35) ;  /* 0xfffffffc00f08947 */ /* 0x004fea000383ffff */
[----:B------:R-:W-:Y:S05]  /*b7b0*/  BRA `(.L_x_318) ;  /* 0xffffff6800947947 */ /* 0x000fea000383ffff */
.L_x_296:
[----:B------:R-:W-:Y:S01]  /*b7c0*/  BSSY B1, `(.L_x_319) ;  /* 0x0000006000017945 */ /* 0x000fe20003800000 */
[----:B------:R-:W-:-:S07]  /*b7d0*/  IMAD.MOV.U32 R15, RZ, RZ, -0x1 ;  /* 0xffffffffff0f7424 */ /* 0x000fce00078e00ff */
[----:B-----5:R-:W-:Y:S05]  /*b7e0*/  WARPSYNC.COLLECTIVE R15, `(.L_x_320) ;  /* 0x000000000f0c7348 */ /* 0x020fea0003c00000 */
[----:B------:R-:W-:Y:S02]  /*b7f0*/  ELECT P6, UR62, PT ;  /* 0x00000000003e782f */ /* 0x000fe400038c0000 */
[----:B------:R-:W-:Y:S01]  /*b800*/  MOV R14, UR62 ;  /* 0x0000003e000e7c02 */ /* 0x000fe20008000f00 */
[----:B-----5:R-:W-:Y:S10]  /*b810*/  ENDCOLLECTIVE ;  /* 0x000000000000791b */ /* 0x020ff40003800000 */
.L_x_320:
[----:B------:R-:W-:Y:S05]  /*b820*/  BSYNC B1 ;  /* 0x0000000000017941 */ /* 0x000fea0003800000 */
.L_x_319:
[----:B------:R-:W-:Y:S05]  /*b830*/  BRA `(.L_x_321) ;  /* 0xffffffec00cc7947 */ /* 0x000fea000383ffff */
.L_x_299:
[----:B-1----:R1:W2:Y:S02]  /*b840*/  SYNCS.PHASECHK.TRANS64.TRYWAIT P1, [R12+URZ+0x28], R5 ;  /* 0x000028050c0075a7 */ /* 0x0022a4000802017f */
[----:B--2---:R-:W-:Y:S05]  /*b850*/  @!P1 NANOSLEEP.SYNCS 0x989680 ;  /* 0x009896800000995d */ /* 0x004fea0003900000 */
[----:B------:R-:W2:Y:S02]  /*b860*/  @!P1 SYNCS.PHASECHK.TRANS64 P1, [R12+URZ+0x28], R5 ;  /* 0x000028050c0095a7 */ /* 0x000ea4000802007f */
[----:B--2---:R-:W-:Y:S05]  /*b870*/  @!P1 BRA `(.L_x_299) ;  /* 0xfffffffc00f09947 */ /* 0x004fea000383ffff */
[----:B------:R-:W-:Y:S05]  /*b880*/  BRA `(.L_x_322) ;  /* 0xfffffff000087947 */ /* 0x000fea000383ffff */
.L_x_308:
[----:B------:R-:W-:Y:S01]  /*b890*/  BSSY B0, `(.L_x_323) ;  /* 0x0000006000007945 */ /* 0x000fe20003800000 */
[----:B------:R-:W-:-:S07]  /*b8a0*/  IMAD.MOV.U32 R15, RZ, RZ, -0x1 ;  /* 0xffffffffff0f7424 */ /* 0x000fce00078e00ff */
[----:B-----5:R-:W-:Y:S05]  /*b8b0*/  WARPSYNC.COLLECTIVE R15, `(.L_x_324) ;  /* 0x000000000f0c7348 */ /* 0x020fea0003c00000 */
[----:B------:R-:W-:Y:S02]  /*b8c0*/  ELECT P6, UR62, PT ;  /* 0x00000000003e782f */ /* 0x000fe400038c0000 */
[----:B------:R-:W-:Y:S01]  /*b8d0*/  MOV R14, UR62 ;  /* 0x0000003e000e7c02 */ /* 0x000fe20008000f00 */
[----:B-----5:R-:W-:Y:S10]  /*b8e0*/  ENDCOLLECTIVE ;  /* 0x000000000000791b */ /* 0x020ff40003800000 */
.L_x_324:
[----:B------:R-:W-:Y:S05]  /*b8f0*/  BSYNC B0 ;  /* 0x0000000000007941 */ /* 0x000fea0003800000 */
.L_x_323:
[----:B------:R-:W-:Y:S05]  /*b900*/  BRA `(.L_x_325) ;  /* 0xfffffff800807947 */ /* 0x000fea000383ffff */
.L_x_312:
[----:B0-----:R0:W1:Y:S02]  /*b910*/  SYNCS.PHASECHK.TRANS64.TRYWAIT P0, [R7+URZ], R2 ;  /* 0x00000002070075a7 */ /* 0x001064000800017f */
[----:B-1----:R-:W-:Y:S05]  /*b920*/  @!P0 NANOSLEEP.SYNCS 0x989680 ;  /* 0x009896800000895d */ /* 0x002fea0003900000 */
[----:B------:R-:W1:Y:S02]  /*b930*/  @!P0 SYNCS.PHASECHK.TRANS64 P0, [R7+URZ], R2 ;  /* 0x00000002070085a7 */ /* 0x000e64000800007f */
[----:B-1----:R-:W-:Y:S05]  /*b940*/  @!P0 BRA `(.L_x_312) ;  /* 0xfffffffc00f08947 */ /* 0x002fea000383ffff */
[----:B------:R-:W-:Y:S05]  /*b950*/  BRA `(.L_x_326) ;  /* 0xfffffff800c07947 */ /* 0x000fea000383ffff */
.L_x_313:
[----:B0-----:R0:W1:Y:S02]  /*b960*/  SYNCS.PHASECHK.TRANS64.TRYWAIT P0, [R9+URZ], R4 ;  /* 0x00000004090075a7 */ /* 0x001064000800017f */
[----:B-1----:R-:W-:Y:S05]  /*b970*/  @!P0 NANOSLEEP.SYNCS 0x989680 ;  /* 0x009896800000895d */ /* 0x002fea0003900000 */
[----:B------:R-:W1:Y:S02]  /*b980*/  @!P0 SYNCS.PHASECHK.TRANS64 P0, [R9+URZ], R4 ;  /* 0x00000004090085a7 */ /* 0x000e64000800007f */
[----:B-1----:R-:W-:Y:S05]  /*b990*/  @!P0 BRA `(.L_x_313) ;  /* 0xfffffffc00f08947 */ /* 0x002fea000383ffff */
[----:B------:R-:W-:Y:S05]  /*b9a0*/  BRA `(.L_x_327) ;  /* 0xfffffff800d07947 */ /* 0x000fea000383ffff */
.L_x_314:
[----:B0-----:R0:W1:Y:S02]  /*b9b0*/  SYNCS.PHASECHK.TRANS64.TRYWAIT P0, [R6+URZ], R5 ;  /* 0x00000005060075a7 */ /* 0x001064000800017f */
[----:B-1----:R-:W-:Y:S05]  /*b9c0*/  @!P0 NANOSLEEP.SYNCS 0x989680 ;  /* 0x009896800000895d */ /* 0x002fea0003900000 */
[----:B------:R-:W1:Y:S02]  /*b9d0*/  @!P0 SYNCS.PHASECHK.TRANS64 P0, [R6+URZ], R5 ;  /* 0x00000005060085a7 */ /* 0x000e64000800007f */
[----:B-1----:R-:W-:Y:S05]  /*b9e0*/  @!P0 BRA `(.L_x_314) ;  /* 0xfffffffc00f08947 */ /* 0x002fea000383ffff */
[----:B------:R-:W-:Y:S05]  /*b9f0*/  BRA `(.L_x_328) ;  /* 0xfffffff800e07947 */ /* 0x000fea000383ffff */
.L_x_315:
[----:B-1----:R1:W2:Y:S02]  /*ba00*/  SYNCS.PHASECHK.TRANS64.TRYWAIT P0, [R9+URZ], R4 ;  /* 0x00000004090075a7 */ /* 0x0022a4000800017f */
[----:B--2---:R-:W-:Y:S05]  /*ba10*/  @!P0 NANOSLEEP.SYNCS 0x989680 ;  /* 0x009896800000895d */ /* 0x004fea0003900000 */
[----:B------:R-:W2:Y:S02]  /*ba20*/  @!P0 SYNCS.PHASECHK.TRANS64 P0, [R9+URZ], R4 ;  /* 0x00000004090085a7 */ /* 0x000ea4000800007f */
[----:B--2---:R-:W-:Y:S05]  /*ba30*/  @!P0 BRA `(.L_x_315) ;  /* 0xfffffffc00f08947 */ /* 0x004fea000383ffff */
[----:B------:R-:W-:Y:S05]  /*ba40*/  BRA `(.L_x_329) ;  /* 0xfffffff800e87947 */ /* 0x000fea000383ffff */
.L_x_330:
[----:B------:R-:W-:-:S00]  /*ba50*/  BRA `(.L_x_330) ;  /* 0xfffffffc00fc7947 */ /* 0x000fc0000383ffff */
[----:B------:R-:W-:-:S00]  /*ba60*/  NOP ;  /* 0x0000000000007918 */ /* 0x000fc00000000000 */
        /* <DEDUP_REMOVED lines=9> */
.L_x_331:


//--------------------- .nv.global.init           --------------------------
	.section	.nv.global.init,"aw",@progbits
.nv.global.init:
	.type		$str$22,@object
	.size		$str$22,($str$23 - $str$22)
$str$22:
        /*0000*/ 	.byte	0x6b, 0x5f, 0x74, 0x69, 0x6c, 0x65, 0x5f, 0x63, 0x6f, 0x75, 0x6e, 0x74, 0x20, 0x3e, 0x3d, 0x20
        /*0010*/ 	.byte	0x31, 0x00
	.type		$str$23,@object
	.size		$str$23,(__unnamed_1 - $str$23)
$str$23:
        /*0012*/ 	.byte	0x2f, 0x74, 0x6d, 0x70, 0x2f, 0x63, 0x75, 0x74, 0x6c, 0x61, 0x73, 0x73, 0x5f, 0x73, 0x77, 0x65
        /*0022*/ 	.byte	0x65, 0x70, 0x5f, 0x73, 0x72, 0x63, 0x2f, 0x69, 0x6e, 0x63, 0x6c, 0x75, 0x64, 0x65, 0x2f, 0x63
        /*0032*/ 	.byte	0x75, 0x74, 0x6c, 0x61, 0x73, 0x73, 0x2f, 0x67, 0x65, 0x6d, 0x6d, 0x2f, 0x63, 0x6f, 0x6c, 0x6c
        /*0042*/ 	.byte	0x65, 0x63, 0x74, 0x69, 0x76, 0x65, 0x2f, 0x73, 0x6d, 0x39, 0x30, 0x5f, 0x6d, 0x6d, 0x61, 0x5f
        /*0052*/ 	.byte	0x74, 0x6d, 0x61, 0x5f, 0x67, 0x6d, 0x6d, 0x61, 0x5f, 0x73, 0x73, 0x5f, 0x77, 0x61, 0x72, 0x70
        /*0062*/ 	.byte	0x73, 0x70, 0x65, 0x63, 0x69, 0x61, 0x6c, 0x69, 0x7a, 0x65, 0x64, 0x2e, 0x68, 0x70, 0x70, 0x00
	.type		__unnamed_1,@object
	.size		__unnamed_1,(.L_0 - __unnamed_1)
__unnamed_1:
        /*0072*/ 	.byte	0x76, 0x6f, 0x69, 0x64, 0x20, 0x63, 0x75, 0x74, 0x6c, 0x61, 0x73, 0x73, 0x3a, 0x3a, 0x67, 0x65
        /* <DEDUP_REMOVED lines=177> */
        /*0b92*/ 	.byte	0x74, 0x69, 0x74, 0x79, 0x5d, 0x00
.L_0:


//--------------------- .nv.shared._ZN7cutlass13device_kernelINS_4gemm6kernel13GemmUniversalIN4cute5tupleIJiiiiEEENS1_10collective13CollectiveMmaINS1_34MainloopSm90TmaGmmaWarpSpecializedILi5ENS5_IJNS4_1CILi1EEENSA_ILi8EEESB_EEENS1_32KernelTmaWarpSpecializedPingpongEEENS5_IJNSA_ILi64EEENSA_ILi256EEENSA_ILi32EEEEEENS_10tfloat32_tENS5_IJlSB_lEEESK_SL_NS4_8TiledMMAINS4_8MMA_AtomIJNS4_4SM904GMMA30MMA_64x256x8_F32TF32TF32_SS_TNILNSP_7ScaleInE1ELSR_1EEEEEENS4_6LayoutINS5_IJSB_SB_SB_EEENS5_IJNSA_ILi0EEESW_SW_EEEEENS5_IJNS4_10UnderscoreESZ_SZ_EEEEENS4_23SM90_TMA_LOAD_MULTICASTENS4_14ComposedLayoutINS4_7SwizzleILi3ELi4ELi3EEENS4_18smem_ptr_flag_bitsILi32EEENSU_INS5_IJSC_SI_EEENS5_IJSI_SB_EEEEEEEvNS4_8identityENS4_13SM90_TMA_LOADES1B_vS1C_EENS_8epilogue10collective6detail29Sm90TmaWarpSpecializedAdapterINS1G_15DefaultEpilogueISK_SL_SL_NS1F_6thread17LinearCombinationISK_Li1EffLNS1K_9ScaleType4KindE0ELNS_15FloatRoundStyleE2ESK_EENS1_15EpilogueDefaultEEEEEvvEEEEvNT_6ParamsE --------------------------
	.section	.nv.shared._ZN7cutlass13device_kernelINS_4gemm6kernel13GemmUniversalIN4cute5tupleIJiiiiEEENS1_10collective13CollectiveMmaINS1_34MainloopSm90TmaGmmaWarpSpecializedILi5ENS5_IJNS4_1CILi1EEENSA_ILi8EEESB_EEENS1_32KernelTmaWarpSpecializedPingpongEEENS5_IJNSA_ILi64EEENSA_ILi256EEENSA_ILi32EEEEEENS_10tfloat32_tENS5_IJlSB_lEEESK_SL_NS4_8TiledMMAINS4_8MMA_AtomIJNS4_4SM904GMMA30MMA_64x256x8_F32TF32TF32_SS_TNILNSP_7ScaleInE1ELSR_1EEEEEENS4_6LayoutINS5_IJSB_SB_SB_EEENS5_IJNSA_ILi0EEESW_SW_EEEEENS5_IJNS4_10UnderscoreESZ_SZ_EEEEENS4_23SM90_TMA_LOAD_MULTICASTENS4_14ComposedLayoutINS4_7SwizzleILi3ELi4ELi3EEENS4_18smem_ptr_flag_bitsILi32EEENSU_INS5_IJSC_SI_EEENS5_IJSI_SB_EEEEEEEvNS4_8identityENS4_13SM90_TMA_LOADES1B_vS1C_EENS_8epilogue10collective6detail29Sm90TmaWarpSpecializedAdapterINS1G_15DefaultEpilogueISK_SL_SL_NS1F_6thread17LinearCombinationISK_Li1EffLNS1K_9ScaleType4KindE0ELNS_15FloatRoundStyleE2ESK_EENS1_15EpilogueDefaultEEEEEvvEEEEvNT_6ParamsE,"aw",@nobits
	.sectionflags	@""
	.align	16
	.zero		1024


//--------------------- .nv.shared.reserved.0     --------------------------
	.section	.nv.shared.reserved.0,"aw",@nobits
	.weak		__nv_reservedSMEM_offset_0_alias
	.size		__nv_reservedSMEM_offset_0_alias, 0, 0
	.other		__nv_reservedSMEM_offset_0_alias,@"STO_CUDA_RESERVED_SHARED STV_DEFAULT"
__nv_reservedSMEM_offset_0_alias:
	.zero		0


//--------------------- .nv.global                --------------------------
	.section	.nv.global,"aw",@nobits
.nv.global:
	.type		_ZN40_INTERNAL_f4a1fe56_4_k_cu_a67c194c_224524cute1_E,@object
	.size		_ZN40_INTERNAL_f4a1fe56_4_k_cu_a67c194c_224524cute1_E,(_ZN40_INTERNAL_f4a1fe56_4_k_cu_a67c194c_224524cuda3std3__45__cpo6cbeginE - _ZN40_INTERNAL_f4a1fe56_4_k_cu_a67c194c_224524cute1_E)
_ZN40_INTERNAL_f4a1fe56_4_k_cu_a67c194c_224524cute1_E:
	.zero		1
	.type		_ZN40_INTERNAL_f4a1fe56_4_k_cu_a67c194c_224524cuda3std3__45__cpo6cbeginE,@object
	.size		_ZN40_INTERNAL_f4a1fe56_4_k_cu_a67c194c_224524cuda3std3__45__cpo6cbeginE,(_ZN40_INTERNAL_f4a1fe56_4_k_cu_a67c194c_224524cuda3std3__48in_placeE - _ZN40_INTERNAL_f4a1fe56_4_k_cu_a67c194c_224524cuda3std3__45__cpo6cbeginE)
_ZN40_INTERNAL_f4a1fe56_4_k_cu_a67c194c_224524cuda3std3__45__cpo6cbeginE:
	.zero		1
	.type		_ZN40_INTERNAL_f4a1fe56_4_k_cu_a67c194c_224524cuda3std3__48in_placeE,@object
	.size		_ZN40_INTERNAL_f4a1fe56_4_k_cu_a67c194c_224524cuda3std3__48in_placeE,(_ZN40_INTERNAL_f4a1fe56_4_k_cu_a67c194c_224524cuda3std6ranges3__45__cpo9iter_moveE - _ZN40_INTERNAL_f4a1fe56_4_k_cu_a67c194c_224524cuda3std3__48in_placeE)
_ZN40_INTERNAL_f4a1fe56_4_k_cu_a67c194c_224524cuda3std3__48in_placeE:
	.zero		1
	.type		_ZN40_INTERNAL_f4a1fe56_4_k_cu_a67c194c_224524cuda3std6ranges3__45__cpo9iter_moveE,@object
	.size		_ZN40_INTERNAL_f4a1fe56_4_k_cu_a67c194c_224524cuda3std6ranges3__45__cpo9iter_moveE,(_ZN40_INTERNAL_f4a1fe56_4_k_cu_a67c194c_224524cuda3std3__45__cpo5beginE - _ZN40_INTERNAL_f4a1fe56_4_k_cu_a67c194c_224524cuda3std6ranges3__45__cpo9iter_moveE)
_ZN40_INTERNAL_f4a1fe56_4_k_cu_a67c194c_224524cuda3std6ranges3__45__cpo9iter_moveE:
	.zero		1
	.type		_ZN40_INTERNAL_f4a1fe56_4_k_cu_a67c194c_224524cuda3std3__45__cpo5beginE,@object
	.size		_ZN40_INTERNAL_f4a1fe56_4_k_cu_a67c194c_224524cuda3std3__45__cpo5beginE,(_ZN40_INTERNAL_f4a1fe56_4_k_cu_a67c194c_224524cuda3std3__442_GLOBAL__N__f4a1fe56_4_k_cu_a67c194c_224526ignoreE - _ZN40_INTERNAL_f4a1fe56_4_k_cu_a67c194c_224524cuda3std3__45__cpo5beginE)
_ZN40_INTERNAL_f4a1fe56_4_k_cu_a67c194c_224524cuda3std3__45__cpo5beginE:
	.zero		1
	.type		_ZN40_INTERNAL_f4a1fe56_4_k_cu_a67c194c_224524cuda3std3__442_GLOBAL__N__f4a1fe56_4_k_cu_a67c194c_224526ignoreE,@object
	.size		_ZN40_INTERNAL_f4a1fe56_4_k_cu_a67c194c_224524cuda3std3__442_GLOBAL__N__f4a1fe56_4_k_cu_a67c194c_224526ignoreE,(_ZN40_INTERNAL_f4a1fe56_4_k_cu_a67c194c_224524cute7productE - _ZN40_INTERNAL_f4a1fe56_4_k_cu_a67c194c_224524cuda3std3__442_GLOBAL__N__f4a1fe56_4_k_cu_a67c194c_224526ignoreE)
_ZN40_INTERNAL_f4a1fe56_4_k_cu_a67c194c_224524cuda3std3__442_GLOBAL__N__f4a1fe56_4_k_cu_a67c194c_224526ignoreE:
	.zero		1
	.type		_ZN40_INTERNAL_f4a1fe56_4_k_cu_a67c194c_224524cute7productE,@object
	.size		_ZN40_INTERNAL_f4a1fe56_4_k_cu_a67c194c_224524cute7productE,(_ZN40_INTERNAL_f4a1fe56_4_k_cu_a67c194c_224524cuda3std3__45__cpo3endE - _ZN40_INTERNAL_f4a1fe56_4_k_cu_a67c194c_224524cute7productE)
_ZN40_INTERNAL_f4a1fe56_4_k_cu_a67c194c_224524cute7productE:
	.zero		1
	.type		_ZN40_INTERNAL_f4a1fe56_4_k_cu_a67c194c_224524cuda3std3__45__cpo3endE,@object
	.size		_ZN40_INTERNAL_f4a1fe56_4_k_cu_a67c194c_224524cuda3std3__45__cpo3endE,(_ZN40_INTERNAL_f4a1fe56_4_k_cu_a67c194c_224524cuda3std3__419piecewise_constructE - _ZN40_INTERNAL_f4a1fe56_4_k_cu_a67c194c_224524cuda3std3__45__cpo3endE)
_ZN40_INTERNAL_f4a1fe56_4_k_cu_a67c194c_224524cuda3std3__45__cpo3endE:
	.zero		1
	.type		_ZN40_INTERNAL_f4a1fe56_4_k_cu_a67c194c_224524cuda3std3__419piecewise_constructE,@object
	.size		_ZN40_INTERNAL_f4a1fe56_4_k_cu_a67c194c_224524cuda3std3__419piecewise_constructE,(_ZN40_INTERNAL_f4a1fe56_4_k_cu_a67c194c_224524cuda3std3__45__cpo4cendE - _ZN40_INTERNAL_f4a1fe56_4_k_cu_a67c194c_224524cuda3std3__419piecewise_constructE)
_ZN40_INTERNAL_f4a1fe56_4_k_cu_a67c194c_224524cuda3std3__419piecewise_constructE:
	.zero		1
	.type		_ZN40_INTERNAL_f4a1fe56_4_k_cu_a67c194c_224524cuda3std3__45__cpo4cendE,@object
	.size		_ZN40_INTERNAL_f4a1fe56_4_k_cu_a67c194c_224524cuda3std3__45__cpo4cendE,(_ZN40_INTERNAL_f4a1fe56_4_k_cu_a67c194c_224524cuda3std6ranges3__45__cpo4swapE - _ZN40_INTERNAL_f4a1fe56_4_k_cu_a67c194c_224524cuda3std3__45__cpo4cendE)
_ZN40_INTERNAL_f4a1fe56_4_k_cu_a67c194c_224524cuda3std3__45__cpo4cendE:
	.zero		1
	.type		_ZN40_INTERNAL_f4a1fe56_4_k_cu_a67c194c_224524cuda3std6ranges3__45__cpo4swapE,@object
	.size		_ZN40_INTERNAL_f4a1fe56_4_k_cu_a67c194c_224524cuda3std6ranges3__45__cpo4swapE,(.L_8 - _ZN40_INTERNAL_f4a1fe56_4_k_cu_a67c194c_224524cuda3std6ranges3__45__cpo4swapE)
_ZN40_INTERNAL_f4a1fe56_4_k_cu_a67c194c_224524cuda3std6ranges3__45__cpo4swapE:
	.zero		1
.L_8:


//--------------------- .nv.constant0._ZN7cutlass13device_kernelINS_4gemm6kernel13GemmUniversalIN4cute5tupleIJiiiiEEENS1_10collective13CollectiveMmaINS1_34MainloopSm90TmaGmmaWarpSpecializedILi5ENS5_IJNS4_1CILi1EEENSA_ILi8EEESB_EEENS1_32KernelTmaWarpSpecializedPingpongEEENS5_IJNSA_ILi64EEENSA_ILi256EEENSA_ILi32EEEEEENS_10tfloat32_tENS5_IJlSB_lEEESK_SL_NS4_8TiledMMAINS4_8MMA_AtomIJNS4_4SM904GMMA30MMA_64x256x8_F32TF32TF32_SS_TNILNSP_7ScaleInE1ELSR_1EEEEEENS4_6LayoutINS5_IJSB_SB_SB_EEENS5_IJNSA_ILi0EEESW_SW_EEEEENS5_IJNS4_10UnderscoreESZ_SZ_EEEEENS4_23SM90_TMA_LOAD_MULTICASTENS4_14ComposedLayoutINS4_7SwizzleILi3ELi4ELi3EEENS4_18smem_ptr_flag_bitsILi32EEENSU_INS5_IJSC_SI_EEENS5_IJSI_SB_EEEEEEEvNS4_8identityENS4_13SM90_TMA_LOADES1B_vS1C_EENS_8epilogue10collective6detail29Sm90TmaWarpSpecializedAdapterINS1G_15DefaultEpilogueISK_SL_SL_NS1F_6thread17LinearCombinationISK_Li1EffLNS1K_9ScaleType4KindE0ELNS_15FloatRoundStyleE2ESK_EENS1_15EpilogueDefaultEEEEEvvEEEEvNT_6ParamsE --------------------------
	.section	.nv.constant0._ZN7cutlass13device_kernelINS_4gemm6kernel13GemmUniversalIN4cute5tupleIJiiiiEEENS1_10collective13CollectiveMmaINS1_34MainloopSm90TmaGmmaWarpSpecializedILi5ENS5_IJNS4_1CILi1EEENSA_ILi8EEESB_EEENS1_32KernelTmaWarpSpecializedPingpongEEENS5_IJNSA_ILi64EEENSA_ILi256EEENSA_ILi32EEEEEENS_10tfloat32_tENS5_IJlSB_lEEESK_SL_NS4_8TiledMMAINS4_8MMA_AtomIJNS4_4SM904GMMA30MMA_64x256x8_F32TF32TF32_SS_TNILNSP_7ScaleInE1ELSR_1EEEEEENS4_6LayoutINS5_IJSB_SB_SB_EEENS5_IJNSA_ILi0EEESW_SW_EEEEENS5_IJNS4_10UnderscoreESZ_SZ_EEEEENS4_23SM90_TMA_LOAD_MULTICASTENS4_14ComposedLayoutINS4_7SwizzleILi3ELi4ELi3EEENS4_18smem_ptr_flag_bitsILi32EEENSU_INS5_IJSC_SI_EEENS5_IJSI_SB_EEEEEEEvNS4_8identityENS4_13SM90_TMA_LOADES1B_vS1C_EENS_8epilogue10collective6detail29Sm90TmaWarpSpecializedAdapterINS1G_15DefaultEpilogueISK_SL_SL_NS1F_6thread17LinearCombinationISK_Li1EffLNS1K_9ScaleType4KindE0ELNS_15FloatRoundStyleE2ESK_EENS1_15EpilogueDefaultEEEEEvvEEEEvNT_6ParamsE,"a",@progbits
	.sectionflags	@""
	.align	4
.nv.constant0._ZN7cutlass13device_kernelINS_4gemm6kernel13GemmUniversalIN4cute5tupleIJiiiiEEENS1_10collective13CollectiveMmaINS1_34MainloopSm90TmaGmmaWarpSpecializedILi5ENS5_IJNS4_1CILi1EEENSA_ILi8EEESB_EEENS1_32KernelTmaWarpSpecializedPingpongEEENS5_IJNSA_ILi64EEENSA_ILi256EEENSA_ILi32EEEEEENS_10tfloat32_tENS5_IJlSB_lEEESK_SL_NS4_8TiledMMAINS4_8MMA_AtomIJNS4_4SM904GMMA30MMA_64x256x8_F32TF32TF32_SS_TNILNSP_7ScaleInE1ELSR_1EEEEEENS4_6LayoutINS5_IJSB_SB_SB_EEENS5_IJNSA_ILi0EEESW_SW_EEEEENS5_IJNS4_10UnderscoreESZ_SZ_EEEEENS4_23SM90_TMA_LOAD_MULTICASTENS4_14ComposedLayoutINS4_7SwizzleILi3ELi4ELi3EEENS4_18smem_ptr_flag_bitsILi32EEENSU_INS5_IJSC_SI_EEENS5_IJSI_SB_EEEEEEEvNS4_8identityENS4_13SM90_TMA_LOADES1B_vS1C_EENS_8epilogue10collective6detail29Sm90TmaWarpSpecializedAdapterINS1G_15DefaultEpilogueISK_SL_SL_NS1F_6thread17LinearCombinationISK_Li1EffLNS1K_9ScaleType4KindE0ELNS_15FloatRoundStyleE2ESK_EENS1_15EpilogueDefaultEEEEEvvEEEEvNT_6ParamsE:
	.zero		1664


//--------------------- SYMBOLS --------------------------

	.type		.nv.reservedSmem.offset0,@object
	.size		.nv.reservedSmem.offset0,0x4
	.type		__assertfail,@function
